//
// Generated by NVIDIA NVVM Compiler
//
// Compiler Build ID: CL-36424714
// Cuda compilation tools, release 13.0, V13.0.88
// Based on NVVM 20.0.0
//

.version 9.0
.target sm_100
.address_size 64

	// .globl	_Z15bodyForceKernelPfif
.extern .shared .align 16 .b8 sharedMemory[];

.visible .entry _Z15bodyForceKernelPfif(
	.param .u64 .ptr .align 1 _Z15bodyForceKernelPfif_param_0,
	.param .u32 _Z15bodyForceKernelPfif_param_1,
	.param .f32 _Z15bodyForceKernelPfif_param_2
)
{
	.reg .pred 	%p<13>;
	.reg .b32 	%r<88>;
	.reg .b32 	%f<183>;
	.reg .b64 	%rd<13>;

	ld.param.u64 	%rd6, [_Z15bodyForceKernelPfif_param_0];
	ld.param.u32 	%r37, [_Z15bodyForceKernelPfif_param_1];
	cvta.to.global.u64 	%rd1, %rd6;
	mul.lo.s32 	%r1, %r37, 3;
	add.s32 	%r38, %r1, 255;
	shr.s32 	%r39, %r38, 31;
	shr.u32 	%r40, %r39, 24;
	add.s32 	%r41, %r38, %r40;
	shr.s32 	%r42, %r41, 8;
	mov.u32 	%r2, %tid.x;
	mul.lo.s32 	%r3, %r42, %r2;
	add.s32 	%r43, %r3, %r42;
	min.s32 	%r4, %r43, %r1;
	setp.ge.s32 	%p1, %r3, %r4;
	@%p1 bra 	$L__BB0_7;
	sub.s32 	%r44, %r4, %r3;
	and.b32  	%r5, %r44, 3;
	setp.eq.s32 	%p2, %r5, 0;
	mov.u32 	%r80, %r3;
	@%p2 bra 	$L__BB0_4;
	shl.b32 	%r45, %r3, 2;
	mov.u32 	%r46, sharedMemory;
	add.s32 	%r78, %r46, %r45;
	neg.s32 	%r77, %r5;
	mov.u32 	%r80, %r3;
$L__BB0_3:
	.pragma "nounroll";
	mul.wide.s32 	%rd7, %r80, 4;
	add.s64 	%rd8, %rd1, %rd7;
	ld.global.f32 	%f32, [%rd8];
	st.shared.f32 	[%r78], %f32;
	add.s32 	%r80, %r80, 1;
	add.s32 	%r78, %r78, 4;
	add.s32 	%r77, %r77, 1;
	setp.ne.s32 	%p3, %r77, 0;
	@%p3 bra 	$L__BB0_3;
$L__BB0_4:
	sub.s32 	%r47, %r3, %r4;
	setp.gt.u32 	%p4, %r47, -4;
	@%p4 bra 	$L__BB0_7;
	sub.s32 	%r82, %r80, %r4;
	add.s64 	%rd2, %rd1, 8;
	shl.b32 	%r48, %r80, 2;
	mov.u32 	%r49, sharedMemory;
	add.s32 	%r50, %r48, %r49;
	add.s32 	%r81, %r50, 8;
$L__BB0_6:
	mul.wide.s32 	%rd9, %r80, 4;
	add.s64 	%rd10, %rd2, %rd9;
	ld.global.f32 	%f33, [%rd10+-8];
	st.shared.f32 	[%r81+-8], %f33;
	ld.global.f32 	%f34, [%rd10+-4];
	st.shared.f32 	[%r81+-4], %f34;
	ld.global.f32 	%f35, [%rd10];
	st.shared.f32 	[%r81], %f35;
	ld.global.f32 	%f36, [%rd10+4];
	st.shared.f32 	[%r81+4], %f36;
	add.s32 	%r80, %r80, 4;
	add.s32 	%r82, %r82, 4;
	add.s32 	%r81, %r81, 16;
	setp.ne.s32 	%p5, %r82, 0;
	@%p5 bra 	$L__BB0_6;
$L__BB0_7:
	mov.u32 	%r51, %ctaid.x;
	mov.u32 	%r52, %ntid.x;
	mad.lo.s32 	%r23, %r51, %r52, %r2;
	add.s32 	%r53, %r1, %r23;
	mul.wide.s32 	%rd11, %r53, 4;
	add.s64 	%rd3, %rd1, %rd11;
	ld.global.f32 	%f38, [%rd3];
	mov.u32 	%r84, sharedMemory;
	mad.lo.s32 	%r55, %r37, 12, %r84;
	shl.b32 	%r56, %r2, 2;
	add.s32 	%r24, %r55, %r56;
	st.shared.f32 	[%r24], %f38;
	mul.wide.s32 	%rd12, %r37, 4;
	add.s64 	%rd4, %rd3, %rd12;
	ld.global.f32 	%f39, [%rd4];
	st.shared.f32 	[%r24+1024], %f39;
	add.s64 	%rd5, %rd4, %rd12;
	ld.global.f32 	%f40, [%rd5];
	st.shared.f32 	[%r24+2048], %f40;
	bar.sync 	0;
	setp.lt.s32 	%p6, %r37, 1;
	mov.f32 	%f180, 0f00000000;
	mov.f32 	%f181, %f180;
	mov.f32 	%f182, %f180;
	@%p6 bra 	$L__BB0_16;
	shl.b32 	%r58, %r23, 2;
	add.s32 	%r60, %r84, %r58;
	ld.shared.f32 	%f1, [%r60];
	shl.b32 	%r25, %r37, 2;
	add.s32 	%r61, %r60, %r25;
	ld.shared.f32 	%f2, [%r61];
	add.s32 	%r62, %r61, %r25;
	ld.shared.f32 	%f3, [%r62];
	and.b32  	%r26, %r37, 3;
	setp.lt.u32 	%p7, %r37, 4;
	mov.f32 	%f182, 0f00000000;
	mov.b32 	%r87, 0;
	mov.f32 	%f181, %f182;
	mov.f32 	%f180, %f182;
	@%p7 bra 	$L__BB0_11;
	and.b32  	%r87, %r37, 2147483644;
	neg.s32 	%r85, %r87;
	shl.b32 	%r29, %r37, 3;
	mov.f32 	%f182, 0f00000000;
$L__BB0_10:
	.pragma "nounroll";
	ld.shared.v4.f32 	{%f44, %f45, %f46, %f47}, [%r84];
	sub.f32 	%f48, %f44, %f1;
	add.s32 	%r64, %r25, %r84;
	ld.shared.f32 	%f49, [%r64];
	sub.f32 	%f50, %f49, %f2;
	add.s32 	%r65, %r84, %r29;
	ld.shared.v2.f32 	{%f51, %f52}, [%r65];
	sub.f32 	%f53, %f51, %f3;
	mul.f32 	%f54, %f50, %f50;
	fma.rn.f32 	%f55, %f48, %f48, %f54;
	fma.rn.f32 	%f56, %f53, %f53, %f55;
	add.f32 	%f57, %f56, 0f3089705F;
	sqrt.rn.f32 	%f58, %f57;
	rcp.rn.f32 	%f59, %f58;
	mul.f32 	%f60, %f59, %f59;
	mul.f32 	%f61, %f59, %f60;
	fma.rn.f32 	%f62, %f48, %f61, %f180;
	fma.rn.f32 	%f63, %f50, %f61, %f181;
	fma.rn.f32 	%f64, %f53, %f61, %f182;
	sub.f32 	%f65, %f45, %f1;
	ld.shared.f32 	%f66, [%r64+4];
	sub.f32 	%f67, %f66, %f2;
	sub.f32 	%f68, %f52, %f3;
	mul.f32 	%f69, %f67, %f67;
	fma.rn.f32 	%f70, %f65, %f65, %f69;
	fma.rn.f32 	%f71, %f68, %f68, %f70;
	add.f32 	%f72, %f71, 0f3089705F;
	sqrt.rn.f32 	%f73, %f72;
	rcp.rn.f32 	%f74, %f73;
	mul.f32 	%f75, %f74, %f74;
	mul.f32 	%f76, %f74, %f75;
	fma.rn.f32 	%f77, %f65, %f76, %f62;
	fma.rn.f32 	%f78, %f67, %f76, %f63;
	fma.rn.f32 	%f79, %f68, %f76, %f64;
	sub.f32 	%f80, %f46, %f1;
	ld.shared.f32 	%f81, [%r64+8];
	sub.f32 	%f82, %f81, %f2;
	ld.shared.v2.f32 	{%f83, %f84}, [%r65+8];
	sub.f32 	%f85, %f83, %f3;
	mul.f32 	%f86, %f82, %f82;
	fma.rn.f32 	%f87, %f80, %f80, %f86;
	fma.rn.f32 	%f88, %f85, %f85, %f87;
	add.f32 	%f89, %f88, 0f3089705F;
	sqrt.rn.f32 	%f90, %f89;
	rcp.rn.f32 	%f91, %f90;
	mul.f32 	%f92, %f91, %f91;
	mul.f32 	%f93, %f91, %f92;
	fma.rn.f32 	%f94, %f80, %f93, %f77;
	fma.rn.f32 	%f95, %f82, %f93, %f78;
	fma.rn.f32 	%f96, %f85, %f93, %f79;
	sub.f32 	%f97, %f47, %f1;
	ld.shared.f32 	%f98, [%r64+12];
	sub.f32 	%f99, %f98, %f2;
	sub.f32 	%f100, %f84, %f3;
	mul.f32 	%f101, %f99, %f99;
	fma.rn.f32 	%f102, %f97, %f97, %f101;
	fma.rn.f32 	%f103, %f100, %f100, %f102;
	add.f32 	%f104, %f103, 0f3089705F;
	sqrt.rn.f32 	%f105, %f104;
	rcp.rn.f32 	%f106, %f105;
	mul.f32 	%f107, %f106, %f106;
	mul.f32 	%f108, %f106, %f107;
	fma.rn.f32 	%f180, %f97, %f108, %f94;
	fma.rn.f32 	%f181, %f99, %f108, %f95;
	fma.rn.f32 	%f182, %f100, %f108, %f96;
	add.s32 	%r85, %r85, 4;
	add.s32 	%r84, %r84, 16;
	setp.ne.s32 	%p8, %r85, 0;
	@%p8 bra 	$L__BB0_10;
$L__BB0_11:
	setp.eq.s32 	%p9, %r26, 0;
	@%p9 bra 	$L__BB0_16;
	setp.eq.s32 	%p10, %r26, 1;
	@%p10 bra 	$L__BB0_14;
	shl.b32 	%r66, %r87, 2;
	mov.u32 	%r67, sharedMemory;
	add.s32 	%r68, %r67, %r66;
	ld.shared.f32 	%f110, [%r68];
	sub.f32 	%f111, %f110, %f1;
	add.s32 	%r69, %r68, %r25;
	ld.shared.f32 	%f112, [%r69];
	sub.f32 	%f113, %f112, %f2;
	add.s32 	%r70, %r69, %r25;
	ld.shared.f32 	%f114, [%r70];
	sub.f32 	%f115, %f114, %f3;
	mul.f32 	%f116, %f113, %f113;
	fma.rn.f32 	%f117, %f111, %f111, %f116;
	fma.rn.f32 	%f118, %f115, %f115, %f117;
	add.f32 	%f119, %f118, 0f3089705F;
	sqrt.rn.f32 	%f120, %f119;
	rcp.rn.f32 	%f121, %f120;
	mul.f32 	%f122, %f121, %f121;
	mul.f32 	%f123, %f121, %f122;
	fma.rn.f32 	%f124, %f111, %f123, %f180;
	fma.rn.f32 	%f125, %f113, %f123, %f181;
	fma.rn.f32 	%f126, %f115, %f123, %f182;
	ld.shared.f32 	%f127, [%r68+4];
	sub.f32 	%f128, %f127, %f1;
	ld.shared.f32 	%f129, [%r69+4];
	sub.f32 	%f130, %f129, %f2;
	ld.shared.f32 	%f131, [%r70+4];
	sub.f32 	%f132, %f131, %f3;
	mul.f32 	%f133, %f130, %f130;
	fma.rn.f32 	%f134, %f128, %f128, %f133;
	fma.rn.f32 	%f135, %f132, %f132, %f134;
	add.f32 	%f136, %f135, 0f3089705F;
	sqrt.rn.f32 	%f137, %f136;
	rcp.rn.f32 	%f138, %f137;
	mul.f32 	%f139, %f138, %f138;
	mul.f32 	%f140, %f138, %f139;
	fma.rn.f32 	%f180, %f128, %f140, %f124;
	fma.rn.f32 	%f181, %f130, %f140, %f125;
	fma.rn.f32 	%f182, %f132, %f140, %f126;
	add.s32 	%r87, %r87, 2;
$L__BB0_14:
	and.b32  	%r71, %r37, 1;
	setp.eq.b32 	%p11, %r71, 1;
	not.pred 	%p12, %p11;
	@%p12 bra 	$L__BB0_16;
	shl.b32 	%r72, %r87, 2;
	mov.u32 	%r73, sharedMemory;
	add.s32 	%r74, %r73, %r72;
	ld.shared.f32 	%f141, [%r74];
	sub.f32 	%f142, %f141, %f1;
	add.s32 	%r75, %r74, %r25;
	ld.shared.f32 	%f143, [%r75];
	sub.f32 	%f144, %f143, %f2;
	add.s32 	%r76, %r75, %r25;
	ld.shared.f32 	%f145, [%r76];
	sub.f32 	%f146, %f145, %f3;
	mul.f32 	%f147, %f144, %f144;
	fma.rn.f32 	%f148, %f142, %f142, %f147;
	fma.rn.f32 	%f149, %f146, %f146, %f148;
	add.f32 	%f150, %f149, 0f3089705F;
	sqrt.rn.f32 	%f151, %f150;
	rcp.rn.f32 	%f152, %f151;
	mul.f32 	%f153, %f152, %f152;
	mul.f32 	%f154, %f152, %f153;
	fma.rn.f32 	%f180, %f142, %f154, %f180;
	fma.rn.f32 	%f181, %f144, %f154, %f181;
	fma.rn.f32 	%f182, %f146, %f154, %f182;
$L__BB0_16:
	ld.param.f32 	%f164, [_Z15bodyForceKernelPfif_param_2];
	ld.shared.f32 	%f155, [%r24];
	fma.rn.f32 	%f156, %f164, %f180, %f155;
	st.shared.f32 	[%r24], %f156;
	ld.shared.f32 	%f157, [%r24+1024];
	fma.rn.f32 	%f158, %f164, %f181, %f157;
	st.shared.f32 	[%r24+1024], %f158;
	ld.shared.f32 	%f159, [%r24+2048];
	fma.rn.f32 	%f160, %f164, %f182, %f159;
	st.shared.f32 	[%r24+2048], %f160;
	bar.sync 	0;
	ld.shared.f32 	%f161, [%r24];
	st.global.f32 	[%rd3], %f161;
	ld.shared.f32 	%f162, [%r24+1024];
	st.global.f32 	[%rd4], %f162;
	ld.shared.f32 	%f163, [%r24+2048];
	st.global.f32 	[%rd5], %f163;
	ret;

}


// ===== COMPILED SASS (sm_100) =====

	.target	sm_100

	.elftype	@"ET_EXEC"


//--------------------- .note.nv.tkinfo           --------------------------
	.section	.note.nv.tkinfo,"",@"SHT_NOTE"
	.sectionflags	@"SHF_NOTE_NV_TKINFO"
	.tkinfo
        /*0018*/ 	.word	0x00000002
        /*0030*/ 	.string	""
        /*0030*/ 	.string	"ptxas"
        /*0030*/ 	.string	"Cuda compilation tools, release 13.0, V13.0.88"
        /*0030*/ 	.string	"Build cuda_13.0.r13.0/compiler.36424714_0"
        /*0030*/ 	.string	"-arch sm_100 -m 64 "



//--------------------- .note.nv.cuinfo           --------------------------
	.section	.note.nv.cuinfo,"",@"SHT_NOTE"
	.sectionflags	@"SHF_NOTE_NV_CUINFO"
        /*0018*/ 	.short	0x0002
        /*001a*/ 	.short	0x0064
        /*001c*/ 	.short	0x0082
	.zero		2


//--------------------- .nv.info                  --------------------------
	.section	.nv.info,"",@"SHT_CUDA_INFO"
	.align	4


	//----- nvinfo : EIATTR_REGCOUNT
	.align		4
        /*0000*/ 	.byte	0x04, 0x2f
        /*0002*/ 	.short	(.L_1 - .L_0)
	.align		4
.L_0:
        /*0004*/ 	.word	index@(_Z15bodyForceKernelPfif)
        /*0008*/ 	.word	0x00000020


	//----- nvinfo : EIATTR_FRAME_SIZE
	.align		4
.L_1:
        /*000c*/ 	.byte	0x04, 0x11
        /*000e*/ 	.short	(.L_3 - .L_2)
	.align		4
.L_2:
        /*0010*/ 	.word	index@($__internal_1_$__cuda_sm20_sqrt_rn_f32_slowpath)
        /*0014*/ 	.word	0x00000000


	//----- nvinfo : EIATTR_FRAME_SIZE
	.align		4
.L_3:
        /*0018*/ 	.byte	0x04, 0x11
        /*001a*/ 	.short	(.L_5 - .L_4)
	.align		4
.L_4:
        /*001c*/ 	.word	index@($__internal_0_$__cuda_sm20_rcp_rn_f32_slowpath)
        /*0020*/ 	.word	0x00000000


	//----- nvinfo : EIATTR_FRAME_SIZE
	.align		4
.L_5:
        /*0024*/ 	.byte	0x04, 0x11
        /*0026*/ 	.short	(.L_7 - .L_6)
	.align		4
.L_6:
        /*0028*/ 	.word	index@(_Z15bodyForceKernelPfif)
        /*002c*/ 	.word	0x00000000


	//----- nvinfo : EIATTR_MIN_STACK_SIZE
	.align		4
.L_7:
        /*0030*/ 	.byte	0x04, 0x12
        /*0032*/ 	.short	(.L_9 - .L_8)
	.align		4
.L_8:
        /*0034*/ 	.word	index@(_Z15bodyForceKernelPfif)
        /*0038*/ 	.word	0x00000000
.L_9:


//--------------------- .nv.compat                --------------------------
	.section	.nv.compat,"",@"SHT_CUDA_COMPAT_INFO"
	.align	4
        /*0000*/ 	.byte	0x02, 0x09, 0x00, 0x00, 0x02, 0x02, 0x01, 0x00, 0x02, 0x05, 0x05, 0x00, 0x03, 0x07, 0x01, 0x01
        /*0010*/ 	.byte	0x02, 0x03, 0x00, 0x00, 0x02, 0x06, 0x01, 0x00, 0x04, 0x0b, 0x08, 0x00, 0x01, 0x00, 0x00, 0x00
        /*0020*/ 	.byte	0x00, 0x00, 0x00, 0x00


//--------------------- .nv.info._Z15bodyForceKernelPfif --------------------------
	.section	.nv.info._Z15bodyForceKernelPfif,"",@"SHT_CUDA_INFO"
	.sectionflags	@""
	.align	4


	//----- nvinfo : EIATTR_CUDA_API_VERSION
	.align		4
        /*0000*/ 	.byte	0x04, 0x37
        /*0002*/ 	.short	(.L_11 - .L_10)
.L_10:
        /*0004*/ 	.word	0x00000082


	//----- nvinfo : EIATTR_KPARAM_INFO
	.align		4
.L_11:
        /*0008*/ 	.byte	0x04, 0x17
        /*000a*/ 	.short	(.L_13 - .L_12)
.L_12:
        /*000c*/ 	.word	0x00000000
        /*0010*/ 	.short	0x0002
        /*0012*/ 	.short	0x000c
        /*0014*/ 	.byte	0x00, 0xf0, 0x11, 0x00


	//----- nvinfo : EIATTR_KPARAM_INFO
	.align		4
.L_13:
        /*0018*/ 	.byte	0x04, 0x17
        /*001a*/ 	.short	(.L_15 - .L_14)
.L_14:
        /*001c*/ 	.word	0x00000000
        /*0020*/ 	.short	0x0001
        /*0022*/ 	.short	0x0008
        /*0024*/ 	.byte	0x00, 0xf0, 0x11, 0x00


	//----- nvinfo : EIATTR_KPARAM_INFO
	.align		4
.L_15:
        /*0028*/ 	.byte	0x04, 0x17
        /*002a*/ 	.short	(.L_17 - .L_16)
.L_16:
        /*002c*/ 	.word	0x00000000
        /*0030*/ 	.short	0x0000
        /*0032*/ 	.short	0x0000
        /*0034*/ 	.byte	0x00, 0xf5, 0x21, 0x00


	//----- nvinfo : EIATTR_SPARSE_MMA_MASK
	.align		4
.L_17:
        /*0038*/ 	.byte	0x03, 0x50
        /*003a*/ 	.short	0x0000


	//----- nvinfo : EIATTR_MAXREG_COUNT
	.align		4
        /*003c*/ 	.byte	0x03, 0x1b
        /*003e*/ 	.short	0x00ff


	//----- nvinfo : EIATTR_NUM_BARRIERS
	.align		4
        /*0040*/ 	.byte	0x02, 0x4c
        /*0042*/ 	.byte	0x01
	.zero		1


	//----- nvinfo : EIATTR_MERCURY_ISA_VERSION
	.align		4
        /*0044*/ 	.byte	0x03, 0x5f
        /*0046*/ 	.short	0x0101


	//----- nvinfo : EIATTR_VRC_CTA_INIT_COUNT
	.align		4
        /*0048*/ 	.byte	0x02, 0x4a
	.zero		1
	.zero		1


	//----- nvinfo : EIATTR_EXIT_INSTR_OFFSETS
	.align		4
        /*004c*/ 	.byte	0x04, 0x1c
        /*004e*/ 	.short	(.L_19 - .L_18)


	//   ....[0]....
.L_18:
        /*0050*/ 	.word	0x000020d0


	//----- nvinfo : EIATTR_CRS_STACK_SIZE
	.align		4
.L_19:
        /*0054*/ 	.byte	0x04, 0x1e
        /*0056*/ 	.short	(.L_21 - .L_20)
.L_20:
        /*0058*/ 	.word	0x00000000


	//----- nvinfo : EIATTR_CBANK_PARAM_SIZE
	.align		4
.L_21:
        /*005c*/ 	.byte	0x03, 0x19
        /*005e*/ 	.short	0x0010


	//----- nvinfo : EIATTR_PARAM_CBANK
	.align		4
        /*0060*/ 	.byte	0x04, 0x0a
        /*0062*/ 	.short	(.L_23 - .L_22)
	.align		4
.L_22:
        /*0064*/ 	.word	index@(.nv.constant0._Z15bodyForceKernelPfif)
        /*0068*/ 	.short	0x0380
        /*006a*/ 	.short	0x0010


	//----- nvinfo : EIATTR_SW_WAR
	.align		4
.L_23:
        /*006c*/ 	.byte	0x04, 0x36
        /*006e*/ 	.short	(.L_25 - .L_24)
.L_24:
        /*0070*/ 	.word	0x00000008
.L_25:


//--------------------- .nv.callgraph             --------------------------
	.section	.nv.callgraph,"",@"SHT_CUDA_CALLGRAPH"
	.align	4
	.sectionentsize	8
	.align		4
        /*0000*/ 	.word	0x00000000
	.align		4
        /*0004*/ 	.word	0xffffffff
	.align		4
        /*0008*/ 	.word	0x00000000
	.align		4
        /*000c*/ 	.word	0xfffffffe
	.align		4
        /*0010*/ 	.word	0x00000000
	.align		4
        /*0014*/ 	.word	0xfffffffd
	.align		4
        /*0018*/ 	.word	0x00000000
	.align		4
        /*001c*/ 	.word	0xfffffffc


//--------------------- .text._Z15bodyForceKernelPfif --------------------------
	.section	.text._Z15bodyForceKernelPfif,"ax",@progbits
	.align	128
        .global         _Z15bodyForceKernelPfif
        .type           _Z15bodyForceKernelPfif,@function
        .size           _Z15bodyForceKernelPfif,(.L_x_65 - _Z15bodyForceKernelPfif)
        .other          _Z15bodyForceKernelPfif,@"STO_CUDA_ENTRY STV_DEFAULT"
_Z15bodyForceKernelPfif:
.text._Z15bodyForceKernelPfif:
[----:B------:R-:W-:Y:S01]  /*0000*/  LDC R1, c[0x0][0x37c] ;  /* 0x0000df00ff017b82 */ /* 0x000fe20000000800 */
[----:B------:R-:W0:Y:S01]  /*0010*/  LDCU UR11, c[0x0][0x388] ;  /* 0x00007100ff0b77ac */ /* 0x000e220008000800 */
[----:B------:R-:W1:Y:S01]  /*0020*/  S2R R2, SR_TID.X ;  /* 0x0000000000027919 */ /* 0x000e620000002100 */
[----:B------:R-:W-:Y:S01]  /*0030*/  BSSY.RECONVERGENT B0, `(.L_x_0) ;  /* 0x0000091000007945 */ /* 0x000fe20003800200 */
[----:B------:R-:W2:Y:S01]  /*0040*/  LDCU.64 UR8, c[0x0][0x358] ;  /* 0x00006b00ff0877ac */ /* 0x000ea20008000a00 */
[----:B0-----:R-:W-:-:S04]  /*0050*/  UIMAD UR10, UR11, 0x3, URZ ;  /* 0x000000030b0a78a4 */ /* 0x001fc8000f8e02ff */
[----:B------:R-:W-:Y:S02]  /*0060*/  UIADD3 UR4, UPT, UPT, UR10, 0xff, URZ ;  /* 0x000000ff0a047890 */ /* 0x000fe4000fffe0ff */
[----:B------:R-:W-:Y:S02]  /*0070*/  MOV R0, UR10 ;  /* 0x0000000a00007c02 */ /* 0x000fe40008000f00 */
[----:B------:R-:W-:-:S04]  /*0080*/  USHF.R.S32.HI UR5, URZ, 0x1f, UR4 ;  /* 0x0000001fff057899 */ /* 0x000fc80008011404 */
[----:B------:R-:W-:-:S04]  /*0090*/  ULEA.HI UR5, UR5, UR4, URZ, 0x8 ;  /* 0x0000000405057291 */ /* 0x000fc8000f8f40ff */
[----:B------:R-:W-:-:S06]  /*00a0*/  USHF.R.S32.HI UR5, URZ, 0x8, UR5 ;  /* 0x00000008ff057899 */ /* 0x000fcc0008011405 */
[----:B-1----:R-:W-:-:S05]  /*00b0*/  IMAD R3, R2, UR5, RZ ;  /* 0x0000000502037c24 */ /* 0x002fca000f8e02ff */
[----:B------:R-:W-:-:S04]  /*00c0*/  VIADDMNMX R0, R3, UR5, R0, PT ;  /* 0x0000000503007c46 */ /* 0x000fc8000b800100 */
[----:B------:R-:W-:-:S13]  /*00d0*/  ISETP.GE.AND P0, PT, R3, R0, PT ;  /* 0x000000000300720c */ /* 0x000fda0003f06270 */
[----:B--2---:R-:W-:Y:S05]  /*00e0*/  @P0 BRA `(.L_x_1) ;  /* 0x0000000800140947 */ /* 0x004fea0003800000 */
[CC--:B------:R-:W-:Y:S01]  /*00f0*/  IADD3 R4, PT, PT, -R3.reuse, R0.reuse, RZ ;  /* 0x0000000003047210 */ /* 0x0c0fe20007ffe1ff */
[----:B------:R-:W-:Y:S01]  /*0100*/  BSSY.RECONVERGENT B1, `(.L_x_2) ;  /* 0x0000013000017945 */ /* 0x000fe20003800200 */
[----:B------:R-:W-:Y:S02]  /*0110*/  IADD3 R5, PT, PT, R3, -R0, RZ ;  /* 0x8000000003057210 */ /* 0x000fe40007ffe0ff */
[----:B------:R-:W-:Y:S02]  /*0120*/  LOP3.LUT P0, R4, R4, 0x3, RZ, 0xc0, !PT ;  /* 0x0000000304047812 */ /* 0x000fe4000780c0ff */
[----:B------:R-:W-:-:S11]  /*0130*/  ISETP.GT.U32.AND P1, PT, R5, -0x4, PT ;  /* 0xfffffffc0500780c */ /* 0x000fd60003f24070 */
[----:B------:R-:W-:Y:S05]  /*0140*/  @!P0 BRA `(.L_x_3) ;  /* 0x0000000000388947 */ /* 0x000fea0003800000 */
[----:B------:R-:W0:Y:S01]  /*0150*/  S2UR UR5, SR_CgaCtaId ;  /* 0x00000000000579c3 */ /* 0x000e220000008800 */
[----:B------:R-:W-:Y:S01]  /*0160*/  UMOV UR4, 0x400 ;  /* 0x0000040000047882 */ /* 0x000fe20000000000 */
[----:B------:R-:W-:-:S06]  /*0170*/  IADD3 R9, PT, PT, -R4, RZ, RZ ;  /* 0x000000ff04097210 */ /* 0x000fcc0007ffe1ff */
[----:B------:R-:W1:Y:S01]  /*0180*/  LDC.64 R6, c[0x0][0x380] ;  /* 0x0000e000ff067b82 */ /* 0x000e620000000a00 */
[----:B0-----:R-:W-:-:S06]  /*0190*/  ULEA UR4, UR5, UR4, 0x18 ;  /* 0x0000000405047291 */ /* 0x001fcc000f8ec0ff */
[----:B------:R-:W-:-:S07]  /*01a0*/  LEA R8, R3, UR4, 0x2 ;  /* 0x0000000403087c11 */ /* 0x000fce000f8e10ff */
.L_x_4:
[----:B-1----:R-:W-:-:S06]  /*01b0*/  IMAD.WIDE R4, R3, 0x4, R6 ;  /* 0x0000000403047825 */ /* 0x002fcc00078e0206 */
[----:B------:R-:W2:Y:S01]  /*01c0*/  LDG.E R5, desc[UR8][R4.64] ;  /* 0x0000000804057981 */ /* 0x000ea2000c1e1900 */
[----:B------:R-:W-:Y:S02]  /*01d0*/  IADD3 R9, PT, PT, R9, 0x1, RZ ;  /* 0x0000000109097810 */ /* 0x000fe40007ffe0ff */
[----:B------:R-:W-:Y:S02]  /*01e0*/  IADD3 R3, PT, PT, R3, 0x1, RZ ;  /* 0x0000000103037810 */ /* 0x000fe40007ffe0ff */
[----:B------:R-:W-:Y:S01]  /*01f0*/  ISETP.NE.AND P0, PT, R9, RZ, PT ;  /* 0x000000ff0900720c */ /* 0x000fe20003f05270 */
[----:B--2---:R0:W-:Y:S02]  /*0200*/  STS [R8], R5 ;  /* 0x0000000508007388 */ /* 0x0041e40000000800 */
[----:B0-----:R-:W-:-:S10]  /*0210*/  IADD3 R8, PT, PT, R8, 0x4, RZ ;  /* 0x0000000408087810 */ /* 0x001fd40007ffe0ff */
[----:B------:R-:W-:Y:S05]  /*0220*/  @P0 BRA `(.L_x_4) ;  /* 0xfffffffc00e00947 */ /* 0x000fea000383ffff */
.L_x_3:
[----:B------:R-:W-:Y:S05]  /*0230*/  BSYNC.RECONVERGENT B1 ;  /* 0x0000000000017941 */ /* 0x000fea0003800200 */
.L_x_2:
[----:B------:R-:W-:Y:S05]  /*0240*/  @P1 BRA `(.L_x_1) ;  /* 0x0000000400bc1947 */ /* 0x000fea0003800000 */
[----:B------:R-:W0:Y:S01]  /*0250*/  S2UR UR7, SR_CgaCtaId ;  /* 0x00000000000779c3 */ /* 0x000e220000008800 */
[----:B------:R-:W1:Y:S01]  /*0260*/  LDCU.64 UR4, c[0x0][0x380] ;  /* 0x00007000ff0477ac */ /* 0x000e620008000a00 */
[----:B------:R-:W-:Y:S01]  /*0270*/  IADD3 R0, PT, PT, -R0, R3, RZ ;  /* 0x0000000300007210 */ /* 0x000fe20007ffe1ff */
[----:B------:R-:W-:Y:S01]  /*0280*/  BSSY.RELIABLE B1, `(.L_x_5) ;  /* 0x000005d000017945 */ /* 0x000fe20003800100 */
[----:B------:R-:W-:Y:S02]  /*0290*/  UMOV UR6, 0x400 ;  /* 0x0000040000067882 */ /* 0x000fe40000000000 */
[----:B------:R-:W-:Y:S01]  /*02a0*/  ISETP.GE.AND P0, PT, R0, RZ, PT ;  /* 0x000000ff0000720c */ /* 0x000fe20003f06270 */
[----:B-1----:R-:W-:-:S04]  /*02b0*/  UIADD3 UR4, UP0, UPT, UR4, 0x8, URZ ;  /* 0x0000000804047890 */ /* 0x002fc8000ff1e0ff */
[----:B------:R-:W-:Y:S02]  /*02c0*/  UIADD3.X UR5, UPT, UPT, URZ, UR5, URZ, UP0, !UPT ;  /* 0x00000005ff057290 */ /* 0x000fe400087fe4ff */
[----:B0-----:R-:W-:Y:S01]  /*02d0*/  ULEA UR6, UR7, UR6, 0x18 ;  /* 0x0000000607067291 */ /* 0x001fe2000f8ec0ff */
[----:B------:R-:W-:-:S03]  /*02e0*/  MOV R4, UR4 ;  /* 0x0000000400047c02 */ /* 0x000fc60008000f00 */
[----:B------:R-:W-:Y:S02]  /*02f0*/  MOV R5, UR5 ;  /* 0x0000000500057c02 */ /* 0x000fe40008000f00 */
[----:B------:R-:W-:-:S04]  /*0300*/  LEA R6, R3, UR6, 0x2 ;  /* 0x0000000603067c11 */ /* 0x000fc8000f8e10ff */
[----:B------:R-:W-:Y:S01]  /*0310*/  IADD3 R6, PT, PT, R6, 0x8, RZ ;  /* 0x0000000806067810 */ /* 0x000fe20007ffe0ff */
[----:B------:R-:W-:Y:S06]  /*0320*/  @P0 BRA `(.L_x_6) ;  /* 0x0000000400480947 */ /* 0x000fec0003800000 */
[----:B------:R-:W-:Y:S01]  /*0330*/  IADD3 R7, PT, PT, -R0, RZ, RZ ;  /* 0x000000ff00077210 */ /* 0x000fe20007ffe1ff */
[----:B------:R-:W-:Y:S01]  /*0340*/  BSSY.RECONVERGENT B2, `(.L_x_7) ;  /* 0x0000031000027945 */ /* 0x000fe20003800200 */
[----:B------:R-:W-:Y:S02]  /*0350*/  PLOP3.LUT P0, PT, PT, PT, PT, 0x80, 0x8 ;  /* 0x000000000008781c */ /* 0x000fe40003f0f070 */
[----:B------:R-:W-:-:S13]  /*0360*/  ISETP.GT.AND P1, PT, R7, 0xc, PT ;  /* 0x0000000c0700780c */ /* 0x000fda0003f24270 */
[----:B------:R-:W-:Y:S05]  /*0370*/  @!P1 BRA `(.L_x_8) ;  /* 0x0000000000b49947 */ /* 0x000fea0003800000 */
[----:B------:R-:W-:-:S13]  /*0380*/  PLOP3.LUT P0, PT, PT, PT, PT, 0x8, 0x80 ;  /* 0x000000000080781c */ /* 0x000fda0003f0e170 */
.L_x_9:
[C---:B------:R-:W-:Y:S01]  /*0390*/  IADD3 R11, PT, PT, R3.reuse, 0x4, RZ ;  /* 0x00000004030b7810 */ /* 0x040fe20007ffe0ff */
[C-C-:B------:R-:W-:Y:S01]  /*03a0*/  IMAD.WIDE R20, R3.reuse, 0x4, R4.reuse ;  /* 0x0000000403147825 */ /* 0x140fe200078e0204 */
[C---:B------:R-:W-:Y:S02]  /*03b0*/  IADD3 R9, PT, PT, R3.reuse, 0x8, RZ ;  /* 0x0000000803097810 */ /* 0x040fe40007ffe0ff */
[----:B------:R-:W-:Y:S01]  /*03c0*/  IADD3 R13, PT, PT, R3, 0xc, RZ ;  /* 0x0000000c030d7810 */ /* 0x000fe20007ffe0ff */
[--C-:B------:R-:W-:Y:S01]  /*03d0*/  IMAD.WIDE R10, R11, 0x4, R4.reuse ;  /* 0x000000040b0a7825 */ /* 0x100fe200078e0204 */
[----:B------:R-:W2:Y:S03]  /*03e0*/  LDG.E R7, desc[UR8][R20.64+-0x8] ;  /* 0xfffff80814077981 */ /* 0x000ea6000c1e1900 */
[--C-:B------:R-:W-:Y:S01]  /*03f0*/  IMAD.WIDE R8, R9, 0x4, R4.reuse ;  /* 0x0000000409087825 */ /* 0x100fe200078e0204 */
[----:B------:R-:W3:Y:S03]  /*0400*/  LDG.E R15, desc[UR8][R20.64+-0x4] ;  /* 0xfffffc08140f7981 */ /* 0x000ee6000c1e1900 */
[----:B------:R-:W-:Y:S01]  /*0410*/  IMAD.WIDE R12, R13, 0x4, R4 ;  /* 0x000000040d0c7825 */ /* 0x000fe200078e0204 */
[----:B------:R-:W4:Y:S04]  /*0420*/  LDG.E R17, desc[UR8][R20.64] ;  /* 0x0000000814117981 */ /* 0x000f28000c1e1900 */
[----:B------:R-:W5:Y:S04]  /*0430*/  LDG.E R19, desc[UR8][R20.64+0x4] ;  /* 0x0000040814137981 */ /* 0x000f68000c1e1900 */
        /* <DEDUP_REMOVED lines=11> */
[----:B------:R-:W5:Y:S01]  /*04f0*/  LDG.E R26, desc[UR8][R12.64+0x4] ;  /* 0x000004080c1a7981 */ /* 0x000f62000c1e1900 */
[----:B------:R-:W-:-:S02]  /*0500*/  IADD3 R0, PT, PT, R0, 0x10, RZ ;  /* 0x0000001000007810 */ /* 0x000fc40007ffe0ff */
[----:B------:R-:W-:Y:S02]  /*0510*/  IADD3 R3, PT, PT, R3, 0x10, RZ ;  /* 0x0000001003037810 */ /* 0x000fe40007ffe0ff */
[----:B------:R-:W-:Y:S01]  /*0520*/  ISETP.GE.AND P1, PT, R0, -0xc, PT ;  /* 0xfffffff40000780c */ /* 0x000fe20003f26270 */
[----:B--2---:R-:W-:Y:S04]  /*0530*/  STS [R6+-0x8], R7 ;  /* 0xfffff80706007388 */ /* 0x004fe80000000800 */
[----:B---3--:R-:W-:Y:S04]  /*0540*/  STS [R6+-0x4], R15 ;  /* 0xfffffc0f06007388 */ /* 0x008fe80000000800 */
[----:B----4-:R-:W-:Y:S04]  /*0550*/  STS [R6], R17 ;  /* 0x0000001106007388 */ /* 0x010fe80000000800 */
[----:B-----5:R-:W-:Y:S04]  /*0560*/  STS [R6+0x4], R19 ;  /* 0x0000041306007388 */ /* 0x020fe80000000800 */
[----:B------:R-:W-:Y:S04]  /*0570*/  STS [R6+0x8], R23 ;  /* 0x0000081706007388 */ /* 0x000fe80000000800 */
        /* <DEDUP_REMOVED lines=10> */
[----:B------:R0:W-:Y:S02]  /*0620*/  STS [R6+0x34], R26 ;  /* 0x0000341a06007388 */ /* 0x0001e40000000800 */
[----:B0-----:R-:W-:Y:S01]  /*0630*/  IADD3 R6, PT, PT, R6, 0x40, RZ ;  /* 0x0000004006067810 */ /* 0x001fe20007ffe0ff */
[----:B------:R-:W-:Y:S06]  /*0640*/  @!P1 BRA `(.L_x_9) ;  /* 0xfffffffc00509947 */ /* 0x000fec000383ffff */
.L_x_8:
[----:B------:R-:W-:Y:S05]  /*0650*/  BSYNC.RECONVERGENT B2 ;  /* 0x0000000000027941 */ /* 0x000fea0003800200 */
.L_x_7:
[----:B------:R-:W-:Y:S01]  /*0660*/  IADD3 R7, PT, PT, -R0, RZ, RZ ;  /* 0x000000ff00077210 */ /* 0x000fe20007ffe1ff */
[----:B------:R-:W-:Y:S03]  /*0670*/  BSSY.RECONVERGENT B2, `(.L_x_10) ;  /* 0x000001a000027945 */ /* 0x000fe60003800200 */
[----:B------:R-:W-:-:S13]  /*0680*/  ISETP.GT.AND P1, PT, R7, 0x4, PT ;  /* 0x000000040700780c */ /* 0x000fda0003f24270 */
[----:B------:R-:W-:Y:S05]  /*0690*/  @!P1 BRA `(.L_x_11) ;  /* 0x00000000005c9947 */ /* 0x000fea0003800000 */
[C---:B------:R-:W-:Y:S01]  /*06a0*/  IADD3 R11, PT, PT, R3.reuse, 0x4, RZ ;  /* 0x00000004030b7810 */ /* 0x040fe20007ffe0ff */
[----:B------:R-:W-:-:S04]  /*06b0*/  IMAD.WIDE R8, R3, 0x4, R4 ;  /* 0x0000000403087825 */ /* 0x000fc800078e0204 */
[----:B------:R-:W-:Y:S01]  /*06c0*/  IMAD.WIDE R10, R11, 0x4, R4 ;  /* 0x000000040b0a7825 */ /* 0x000fe200078e0204 */
[----:B------:R-:W2:Y:S04]  /*06d0*/  LDG.E R7, desc[UR8][R8.64+-0x8] ;  /* 0xfffff80808077981 */ /* 0x000ea8000c1e1900 */
[----:B------:R-:W3:Y:S04]  /*06e0*/  LDG.E R13, desc[UR8][R8.64+-0x4] ;  /* 0xfffffc08080d7981 */ /* 0x000ee8000c1e1900 */
[----:B------:R-:W4:Y:S04]  /*06f0*/  LDG.E R15, desc[UR8][R8.64] ;  /* 0x00000008080f7981 */ /* 0x000f28000c1e1900 */
[----:B------:R-:W5:Y:S04]  /*0700*/  LDG.E R17, desc[UR8][R8.64+0x4] ;  /* 0x0000040808117981 */ /* 0x000f68000c1e1900 */
[----:B------:R-:W5:Y:S04]  /*0710*/  LDG.E R19, desc[UR8][R10.64+-0x8] ;  /* 0xfffff8080a137981 */ /* 0x000f68000c1e1900 */
[----:B------:R-:W5:Y:S04]  /*0720*/  LDG.E R21, desc[UR8][R10.64+-0x4] ;  /* 0xfffffc080a157981 */ /* 0x000f68000c1e1900 */
[----:B------:R-:W5:Y:S04]  /*0730*/  LDG.E R23, desc[UR8][R10.64] ;  /* 0x000000080a177981 */ /* 0x000f68000c1e1900 */
[----:B------:R-:W5:Y:S01]  /*0740*/  LDG.E R25, desc[UR8][R10.64+0x4] ;  /* 0x000004080a197981 */ /* 0x000f62000c1e1900 */
[----:B------:R-:W-:-:S02]  /*0750*/  PLOP3.LUT P0, PT, PT, PT, PT, 0x8, 0x80 ;  /* 0x000000000080781c */ /* 0x000fc40003f0e170 */
[----:B------:R-:W-:Y:S02]  /*0760*/  IADD3 R0, PT, PT, R0, 0x8, RZ ;  /* 0x0000000800007810 */ /* 0x000fe40007ffe0ff */
[----:B------:R-:W-:Y:S01]  /*0770*/  IADD3 R3, PT, PT, R3, 0x8, RZ ;  /* 0x0000000803037810 */ /* 0x000fe20007ffe0ff */
[----:B--2---:R-:W-:Y:S04]  /*0780*/  STS [R6+-0x8], R7 ;  /* 0xfffff80706007388 */ /* 0x004fe80000000800 */
[----:B---3--:R-:W-:Y:S04]  /*0790*/  STS [R6+-0x4], R13 ;  /* 0xfffffc0d06007388 */ /* 0x008fe80000000800 */
[----:B----4-:R-:W-:Y:S04]  /*07a0*/  STS [R6], R15 ;  /* 0x0000000f06007388 */ /* 0x010fe80000000800 */
[----:B-----5:R-:W-:Y:S04]  /*07b0*/  STS [R6+0x4], R17 ;  /* 0x0000041106007388 */ /* 0x020fe80000000800 */
[----:B------:R-:W-:Y:S04]  /*07c0*/  STS [R6+0x8], R19 ;  /* 0x0000081306007388 */ /* 0x000fe80000000800 */
[----:B------:R-:W-:Y:S04]  /*07d0*/  STS [R6+0xc], R21 ;  /* 0x00000c1506007388 */ /* 0x000fe80000000800 */
[----:B------:R-:W-:Y:S04]  /*07e0*/  STS [R6+0x10], R23 ;  /* 0x0000101706007388 */ /* 0x000fe80000000800 */
[----:B------:R0:W-:Y:S02]  /*07f0*/  STS [R6+0x14], R25 ;  /* 0x0000141906007388 */ /* 0x0001e40000000800 */
[----:B0-----:R-:W-:-:S07]  /*0800*/  IADD3 R6, PT, PT, R6, 0x20, RZ ;  /* 0x0000002006067810 */ /* 0x001fce0007ffe0ff */
.L_x_11:
[----:B------:R-:W-:Y:S05]  /*0810*/  BSYNC.RECONVERGENT B2 ;  /* 0x0000000000027941 */ /* 0x000fea0003800200 */
.L_x_10:
[----:B------:R-:W-:-:S13]  /*0820*/  ISETP.NE.OR P0, PT, R0, RZ, P0 ;  /* 0x000000ff0000720c */ /* 0x000fda0000705670 */
[----:B------:R-:W-:Y:S05]  /*0830*/  @!P0 BREAK.RELIABLE B1 ;  /* 0x0000000000018942 */ /* 0x000fea0003800100 */
[----:B------:R-:W-:Y:S05]  /*0840*/  @!P0 BRA `(.L_x_1) ;  /* 0x00000000003c8947 */ /* 0x000fea0003800000 */
.L_x_6:
[----:B------:R-:W-:Y:S05]  /*0850*/  BSYNC.RELIABLE B1 ;  /* 0x0000000000017941 */ /* 0x000fea0003800100 */
.L_x_5:
[----:B------:R-:W-:-:S05]  /*0860*/  IMAD.WIDE R8, R3, 0x4, R4 ;  /* 0x0000000403087825 */ /* 0x000fca00078e0204 */
[----:B------:R-:W2:Y:S04]  /*0870*/  LDG.E R7, desc[UR8][R8.64+-0x8] ;  /* 0xfffff80808077981 */ /* 0x000ea8000c1e1900 */
[----:B------:R-:W3:Y:S04]  /*0880*/  LDG.E R11, desc[UR8][R8.64+-0x4] ;  /* 0xfffffc08080b7981 */ /* 0x000ee8000c1e1900 */
[----:B------:R-:W4:Y:S04]  /*0890*/  LDG.E R13, desc[UR8][R8.64] ;  /* 0x00000008080d7981 */ /* 0x000f28000c1e1900 */
[----:B------:R-:W5:Y:S01]  /*08a0*/  LDG.E R15, desc[UR8][R8.64+0x4] ;  /* 0x00000408080f7981 */ /* 0x000f62000c1e1900 */
[----:B------:R-:W-:-:S02]  /*08b0*/  IADD3 R0, PT, PT, R0, 0x4, RZ ;  /* 0x0000000400007810 */ /* 0x000fc40007ffe0ff */
[----:B------:R-:W-:Y:S02]  /*08c0*/  IADD3 R3, PT, PT, R3, 0x4, RZ ;  /* 0x0000000403037810 */ /* 0x000fe40007ffe0ff */
[----:B------:R-:W-:Y:S01]  /*08d0*/  ISETP.NE.AND P0, PT, R0, RZ, PT ;  /* 0x000000ff0000720c */ /* 0x000fe20003f05270 */
[----:B--2---:R-:W-:Y:S04]  /*08e0*/  STS [R6+-0x8], R7 ;  /* 0xfffff80706007388 */ /* 0x004fe80000000800 */
[----:B---3--:R-:W-:Y:S04]  /*08f0*/  STS [R6+-0x4], R11 ;  /* 0xfffffc0b06007388 */ /* 0x008fe80000000800 */
[----:B----4-:R-:W-:Y:S04]  /*0900*/  STS [R6], R13 ;  /* 0x0000000d06007388 */ /* 0x010fe80000000800 */
[----:B-----5:R0:W-:Y:S02]  /*0910*/  STS [R6+0x4], R15 ;  /* 0x0000040f06007388 */ /* 0x0201e40000000800 */
[----:B0-----:R-:W-:Y:S01]  /*0920*/  IADD3 R6, PT, PT, R6, 0x10, RZ ;  /* 0x0000001006067810 */ /* 0x001fe20007ffe0ff */
[----:B------:R-:W-:Y:S06]  /*0930*/  @P0 BRA `(.L_x_5) ;  /* 0xfffffffc00c80947 */ /* 0x000fec000383ffff */
.L_x_1:
[----:B------:R-:W-:Y:S05]  /*0940*/  BSYNC.RECONVERGENT B0 ;  /* 0x0000000000007941 */ /* 0x000fea0003800200 */
.L_x_0:
[----:B------:R-:W-:Y:S05]  /*0950*/  WARPSYNC.ALL ;  /* 0x0000000000007948 */ /* 0x000fea0003800000 */
[----:B------:R-:W0:Y:S01]  /*0960*/  S2UR UR4, SR_CTAID.X ;  /* 0x00000000000479c3 */ /* 0x000e220000002500 */
[----:B------:R-:W-:-:S07]  /*0970*/  MOV R11, UR11 ;  /* 0x0000000b000b7c02 */ /* 0x000fce0008000f00 */
[----:B------:R-:W0:Y:S08]  /*0980*/  LDC R3, c[0x0][0x360] ;  /* 0x0000d800ff037b82 */ /* 0x000e300000000800 */
[----:B------:R-:W1:Y:S01]  /*0990*/  LDC.64 R28, c[0x0][0x380] ;  /* 0x0000e000ff1c7b82 */ /* 0x000e620000000a00 */
[----:B0-----:R-:W-:-:S05]  /*09a0*/  IMAD R0, R3, UR4, R2 ;  /* 0x0000000403007c24 */ /* 0x001fca000f8e0202 */
[----:B------:R-:W-:-:S05]  /*09b0*/  IADD3 R3, PT, PT, R0, UR10, RZ ;  /* 0x0000000a00037c10 */ /* 0x000fca000fffe0ff */
[----:B-1----:R-:W-:-:S05]  /*09c0*/  IMAD.WIDE R28, R3, 0x4, R28 ;  /* 0x00000004031c7825 */ /* 0x002fca00078e021c */
[----:B------:R-:W2:Y:S01]  /*09d0*/  LDG.E R3, desc[UR8][R28.64] ;  /* 0x000000081c037981 */ /* 0x000ea2000c1e1900 */
[----:B------:R-:W-:-:S05]  /*09e0*/  IMAD.WIDE R16, R11, 0x4, R28 ;  /* 0x000000040b107825 */ /* 0x000fca00078e021c */
[----:B------:R-:W3:Y:S01]  /*09f0*/  LDG.E R5, desc[UR8][R16.64] ;  /* 0x0000000810057981 */ /* 0x000ee2000c1e1900 */
[----:B------:R-:W-:-:S05]  /*0a00*/  IMAD.WIDE R14, R11, 0x4, R16 ;  /* 0x000000040b0e7825 */ /* 0x000fca00078e0210 */
[----:B------:R-:W4:Y:S01]  /*0a10*/  LDG.E R9, desc[UR8][R14.64] ;  /* 0x000000080e097981 */ /* 0x000f22000c1e1900 */
[----:B------:R-:W0:Y:S01]  /*0a20*/  S2UR UR5, SR_CgaCtaId ;  /* 0x00000000000579c3 */ /* 0x000e220000008800 */
[----:B------:R-:W-:Y:S02]  /*0a30*/  UMOV UR4, 0x400 ;  /* 0x0000040000047882 */ /* 0x000fe40000000000 */
[----:B0-----:R-:W-:-:S04]  /*0a40*/  ULEA UR5, UR5, UR4, 0x18 ;  /* 0x0000000405057291 */ /* 0x001fc8000f8ec0ff */
[----:B------:R-:W-:-:S06]  /*0a50*/  UIMAD UR4, UR11, 0xc, UR5 ;  /* 0x0000000c0b0478a4 */ /* 0x000fcc000f8e0205 */
[----:B------:R-:W-:Y:S01]  /*0a60*/  LEA R2, R2, UR4, 0x2 ;  /* 0x0000000402027c11 */ /* 0x000fe2000f8e10ff */
[----:B------:R-:W-:Y:S01]  /*0a70*/  UISETP.GE.AND UP0, UPT, UR11, 0x1, UPT ;  /* 0x000000010b00788c */ /* 0x000fe2000bf06270 */
[----:B------:R-:W-:Y:S01]  /*0a80*/  HFMA2 R7, -RZ, RZ, 0, 0 ;  /* 0x00000000ff077431 */ /* 0x000fe200000001ff */
[----:B------:R-:W-:Y:S02]  /*0a90*/  CS2R R12, SRZ ;  /* 0x00000000000c7805 */ /* 0x000fe4000001ff00 */
[----:B--2---:R0:W-:Y:S04]  /*0aa0*/  STS [R2], R3 ;  /* 0x0000000302007388 */ /* 0x0041e80000000800 */
[----:B---3--:R0:W-:Y:S04]  /*0ab0*/  STS [R2+0x400], R5 ;  /* 0x0004000502007388 */ /* 0x0081e80000000800 */
[----:B----4-:R0:W-:Y:S01]  /*0ac0*/  STS [R2+0x800], R9 ;  /* 0x0008000902007388 */ /* 0x0101e20000000800 */
[----:B------:R-:W-:Y:S06]  /*0ad0*/  BAR.SYNC.DEFER_BLOCKING 0x0 ;  /* 0x0000000000007b1d */ /* 0x000fec0000010000 */
[----:B------:R-:W-:Y:S05]  /*0ae0*/  BRA.U !UP0, `(.L_x_12) ;  /* 0x0000001508347547 */ /* 0x000fea000b800000 */
[----:B------:R-:W-:Y:S01]  /*0af0*/  LEA R0, R0, UR5, 0x2 ;  /* 0x0000000500007c11 */ /* 0x000fe2000f8e10ff */
[----:B------:R-:W-:Y:S01]  /*0b00*/  UISETP.GE.U32.AND UP0, UPT, UR11, 0x4, UPT ;  /* 0x000000040b00788c */ /* 0x000fe2000bf06070 */
[----:B------:R-:W-:Y:S02]  /*0b10*/  MOV R7, RZ ;  /* 0x000000ff00077202 */ /* 0x000fe40000000f00 */
[----:B------:R-:W-:Y:S02]  /*0b20*/  CS2R R12, SRZ ;  /* 0x00000000000c7805 */ /* 0x000fe4000001ff00 */
[C---:B------:R-:W-:Y:S01]  /*0b30*/  LEA R4, R11.reuse, R0, 0x2 ;  /* 0x000000000b047211 */ /* 0x040fe200078e10ff */
[----:B0-----:R0:W1:Y:S01]  /*0b40*/  LDS R3, [R0] ;  /* 0x0000000000037984 */ /* 0x0010620000000800 */
[----:B------:R-:W-:Y:S02]  /*0b50*/  ULOP3.LUT UR10, UR11, 0x3, URZ, 0xc0, !UPT ;  /* 0x000000030b0a7892 */ /* 0x000fe4000f8ec0ff */
[----:B------:R-:W-:Y:S01]  /*0b60*/  LEA R5, R11, R4, 0x2 ;  /* 0x000000040b057211 */ /* 0x000fe200078e10ff */
[----:B------:R-:W-:Y:S01]  /*0b70*/  UMOV UR4, URZ ;  /* 0x000000ff00047c82 */ /* 0x000fe20008000000 */
[----:B------:R-:W2:Y:S04]  /*0b80*/  LDS R4, [R4] ;  /* 0x0000000004047984 */ /* 0x000ea80000000800 */
[----:B------:R-:W3:Y:S01]  /*0b90*/  LDS R5, [R5] ;  /* 0x0000000005057984 */ /* 0x000ee20000000800 */
[----:B0-----:R-:W-:Y:S05]  /*0ba0*/  BRA.U !UP0, `(.L_x_13) ;  /* 0x0000000908b47547 */ /* 0x001fea000b800000 */
[----:B------:R-:W-:Y:S01]  /*0bb0*/  ULOP3.LUT UR4, UR11, 0x7ffffffc, URZ, 0xc0, !UPT ;  /* 0x7ffffffc0b047892 */ /* 0x000fe2000f8ec0ff */
[----:B------:R-:W-:Y:S01]  /*0bc0*/  MOV R7, RZ ;  /* 0x000000ff00077202 */ /* 0x000fe20000000f00 */
[----:B------:R-:W0:Y:S02]  /*0bd0*/  LDCU UR13, c[0x0][0x388] ;  /* 0x00007100ff0d77ac */ /* 0x000e240008000800 */
[----:B------:R-:W-:-:S12]  /*0be0*/  UIADD3 UR6, UPT, UPT, -UR4, URZ, URZ ;  /* 0x000000ff04067290 */ /* 0x000fd8000fffe1ff */
.L_x_38:
[----:B0-----:R-:W-:Y:S02]  /*0bf0*/  ULEA UR7, UR13, UR5, 0x2 ;  /* 0x000000050d077291 */ /* 0x001fe4000f8e10ff */
[----:B------:R-:W-:Y:S01]  /*0c00*/  LDS.128 R8, [UR5] ;  /* 0x00000005ff087984 */ /* 0x000fe20008000c00 */
[----:B------:R-:W-:Y:S01]  /*0c10*/  ULEA UR12, UR13, UR5, 0x3 ;  /* 0x000000050d0c7291 */ /* 0x000fe2000f8e18ff */
[----:B------:R-:W-:Y:S05]  /*0c20*/  BSSY.RECONVERGENT B0, `(.L_x_14) ;  /* 0x0000016000007945 */ /* 0x000fea0003800200 */
[----:B------:R-:W2:Y:S04]  /*0c30*/  LDS R21, [UR7] ;  /* 0x00000007ff157984 */ /* 0x000ea80008000800 */
[----:B------:R-:W3:Y:S01]  /*0c40*/  LDS.64 R18, [UR12] ;  /* 0x0000000cff127984 */ /* 0x000ee20008000a00 */
[----:B--2---:R-:W-:Y:S01]  /*0c50*/  FADD R6, -R4, R21 ;  /* 0x0000001504067221 */ /* 0x004fe20000000100 */
[----:B-1----:R-:W-:-:S03]  /*0c60*/  FADD R21, -R3, R8 ;  /* 0x0000000803157221 */ /* 0x002fc60000000100 */
[----:B------:R-:W-:Y:S01]  /*0c70*/  FMUL R0, R6, R6 ;  /* 0x0000000606007220 */ /* 0x000fe20000400000 */
[----:B---3--:R-:W-:-:S03]  /*0c80*/  FADD R26, -R5, R18 ;  /* 0x00000012051a7221 */ /* 0x008fc60000000100 */
[----:B------:R-:W-:-:S04]  /*0c90*/  FFMA R23, R21, R21, R0 ;  /* 0x0000001515177223 */ /* 0x000fc80000000000 */
[----:B------:R-:W-:-:S04]  /*0ca0*/  FFMA R23, R26, R26, R23 ;  /* 0x0000001a1a177223 */ /* 0x000fc80000000017 */
[----:B------:R-:W-:-:S04]  /*0cb0*/  FADD R18, R23, 9.9999997171806853657e-10 ;  /* 0x3089705f17127421 */ /* 0x000fc80000000000 */
[----:B------:R0:W1:Y:S01]  /*0cc0*/  MUFU.RSQ R23, R18 ;  /* 0x0000001200177308 */ /* 0x0000620000001400 */
[----:B------:R-:W-:-:S04]  /*0cd0*/  IADD3 R0, PT, PT, R18, -0xd000000, RZ ;  /* 0xf300000012007810 */ /* 0x000fc80007ffe0ff */
[----:B------:R-:W-:-:S13]  /*0ce0*/  ISETP.GT.U32.AND P0, PT, R0, 0x727fffff, PT ;  /* 0x727fffff0000780c */ /* 0x000fda0003f04070 */
[----:B01----:R-:W-:Y:S05]  /*0cf0*/  @!P0 BRA `(.L_x_15) ;  /* 0x0000000000108947 */ /* 0x003fea0003800000 */
[----:B------:R-:W-:-:S07]  /*0d00*/  MOV R0, 0xd20 ;  /* 0x00000d2000007802 */ /* 0x000fce0000000f00 */
[----:B------:R-:W-:Y:S05]  /*0d10*/  CALL.REL.NOINC `($__internal_1_$__cuda_sm20_sqrt_rn_f32_slowpath) ;  /* 0x0000001400c47944 */ /* 0x000fea0003c00000 */
[----:B------:R-:W-:Y:S01]  /*0d20*/  MOV R0, R25 ;  /* 0x0000001900007202 */ /* 0x000fe20000000f00 */
[----:B------:R-:W-:Y:S06]  /*0d30*/  BRA `(.L_x_16) ;  /* 0x0000000000107947 */ /* 0x000fec0003800000 */
.L_x_15:
[----:B------:R-:W-:Y:S01]  /*0d40*/  FMUL.FTZ R0, R18, R23 ;  /* 0x0000001712007220 */ /* 0x000fe20000410000 */
[----:B------:R-:W-:-:S03]  /*0d50*/  FMUL.FTZ R8, R23, 0.5 ;  /* 0x3f00000017087820 */ /* 0x000fc60000410000 */
[----:B------:R-:W-:-:S04]  /*0d60*/  FFMA R23, -R0, R0, R18 ;  /* 0x0000000000177223 */ /* 0x000fc80000000112 */
[----:B------:R-:W-:-:S07]  /*0d70*/  FFMA R0, R23, R8, R0 ;  /* 0x0000000817007223 */ /* 0x000fce0000000000 */
.L_x_16:
[----:B------:R-:W-:Y:S05]  /*0d80*/  BSYNC.RECONVERGENT B0 ;  /* 0x0000000000007941 */ /* 0x000fea0003800200 */
.L_x_14:
[----:B------:R-:W-:Y:S01]  /*0d90*/  IADD3 R8, PT, PT, R0, 0x1800000, RZ ;  /* 0x0180000000087810 */ /* 0x000fe20007ffe0ff */
[----:B------:R-:W-:Y:S03]  /*0da0*/  BSSY.RECONVERGENT B0, `(.L_x_17) ;  /* 0x000000b000007945 */ /* 0x000fe60003800200 */
[----:B------:R-:W-:-:S04]  /*0db0*/  LOP3.LUT R8, R8, 0x7f800000, RZ, 0xc0, !PT ;  /* 0x7f80000008087812 */ /* 0x000fc800078ec0ff */
[----:B------:R-:W-:-:S13]  /*0dc0*/  ISETP.GT.U32.AND P0, PT, R8, 0x1ffffff, PT ;  /* 0x01ffffff0800780c */ /* 0x000fda0003f04070 */
[----:B------:R-:W-:Y:S05]  /*0dd0*/  @P0 BRA `(.L_x_18) ;  /* 0x00000000000c0947 */ /* 0x000fea0003800000 */
[----:B------:R-:W-:-:S07]  /*0de0*/  MOV R18, 0xe00 ;  /* 0x00000e0000127802 */ /* 0x000fce0000000f00 */
[----:B------:R-:W-:Y:S05]  /*0df0*/  CALL.REL.NOINC `($__internal_0_$__cuda_sm20_rcp_rn_f32_slowpath) ;  /* 0x0000001000b87944 */ /* 0x000fea0003c00000 */
[----:B------:R-:W-:Y:S05]  /*0e00*/  BRA `(.L_x_19) ;  /* 0x0000000000107947 */ /* 0x000fea0003800000 */
.L_x_18:
[----:B------:R-:W0:Y:S02]  /*0e10*/  MUFU.RCP R23, R0 ;  /* 0x0000000000177308 */ /* 0x000e240000001000 */
[----:B0-----:R-:W-:-:S04]  /*0e20*/  FFMA R8, R23, R0, -1 ;  /* 0xbf80000017087423 */ /* 0x001fc80000000000 */
[----:B------:R-:W-:-:S04]  /*0e30*/  FADD.FTZ R8, -R8, -RZ ;  /* 0x800000ff08087221 */ /* 0x000fc80000010100 */
[----:B------:R-:W-:-:S07]  /*0e40*/  FFMA R22, R23, R8, R23 ;  /* 0x0000000817167223 */ /* 0x000fce0000000017 */
.L_x_19:
[----:B------:R-:W-:Y:S05]  /*0e50*/  BSYNC.RECONVERGENT B0 ;  /* 0x0000000000007941 */ /* 0x000fea0003800200 */
.L_x_17:
[----:B------:R-:W0:Y:S01]  /*0e60*/  LDS R23, [UR7+0x4] ;  /* 0x00000407ff177984 */ /* 0x000e220008000800 */
[----:B------:R-:W-:Y:S01]  /*0e70*/  FADD R9, -R3, R9 ;  /* 0x0000000903097221 */ /* 0x000fe20000000100 */
[----:B------:R-:W-:Y:S01]  /*0e80*/  FADD R19, -R5, R19 ;  /* 0x0000001305137221 */ /* 0x000fe20000000100 */
[-C--:B------:R-:W-:Y:S01]  /*0e90*/  FMUL R25, R22, R22.reuse ;  /* 0x0000001616197220 */ /* 0x080fe20000400000 */
[----:B------:R-:W-:Y:S03]  /*0ea0*/  BSSY.RECONVERGENT B0, `(.L_x_20) ;  /* 0x0000016000007945 */ /* 0x000fe60003800200 */
[----:B------:R-:W-:-:S04]  /*0eb0*/  FMUL R25, R25, R22 ;  /* 0x0000001619197220 */ /* 0x000fc80000400000 */
[-C--:B------:R-:W-:Y:S01]  /*0ec0*/  FFMA R12, R21, R25.reuse, R12 ;  /* 0x00000019150c7223 */ /* 0x080fe2000000000c */
[-C--:B------:R-:W-:Y:S01]  /*0ed0*/  FFMA R13, R6, R25.reuse, R13 ;  /* 0x00000019060d7223 */ /* 0x080fe2000000000d */
[----:B------:R-:W-:Y:S01]  /*0ee0*/  FFMA R26, R26, R25, R7 ;  /* 0x000000191a1a7223 */ /* 0x000fe20000000007 */
[----:B0-----:R-:W-:-:S04]  /*0ef0*/  FADD R8, -R4, R23 ;  /* 0x0000001704087221 */ /* 0x001fc80000000100 */
[----:B------:R-:W-:-:S04]  /*0f00*/  FMUL R0, R8, R8 ;  /* 0x0000000808007220 */ /* 0x000fc80000400000 */
        /* <DEDUP_REMOVED lines=11> */
.L_x_21:
[----:B------:R-:W-:Y:S01]  /*0fc0*/  FMUL.FTZ R7, R18, R23 ;  /* 0x0000001712077220 */ /* 0x000fe20000410000 */
[----:B------:R-:W-:-:S03]  /*0fd0*/  FMUL.FTZ R23, R23, 0.5 ;  /* 0x3f00000017177820 */ /* 0x000fc60000410000 */
[----:B------:R-:W-:-:S04]  /*0fe0*/  FFMA R0, -R7, R7, R18 ;  /* 0x0000000707007223 */ /* 0x000fc80000000112 */
[----:B------:R-:W-:-:S07]  /*0ff0*/  FFMA R0, R0, R23, R7 ;  /* 0x0000001700007223 */ /* 0x000fce0000000007 */
.L_x_22:
[----:B------:R-:W-:Y:S05]  /*1000*/  BSYNC.RECONVERGENT B0 ;  /* 0x0000000000007941 */ /* 0x000fea0003800200 */
.L_x_20:
        /* <DEDUP_REMOVED lines=8> */
.L_x_24:
[----:B------:R-:W0:Y:S02]  /*1090*/  MUFU.RCP R7, R0 ;  /* 0x0000000000077308 */ /* 0x000e240000001000 */
[----:B0-----:R-:W-:-:S04]  /*10a0*/  FFMA R6, R7, R0, -1 ;  /* 0xbf80000007067423 */ /* 0x001fc80000000000 */
[----:B------:R-:W-:-:S04]  /*10b0*/  FADD.FTZ R6, -R6, -RZ ;  /* 0x800000ff06067221 */ /* 0x000fc80000010100 */
[----:B------:R-:W-:-:S07]  /*10c0*/  FFMA R22, R7, R6, R7 ;  /* 0x0000000607167223 */ /* 0x000fce0000000007 */
.L_x_25:
[----:B------:R-:W-:Y:S05]  /*10d0*/  BSYNC.RECONVERGENT B0 ;  /* 0x0000000000007941 */ /* 0x000fea0003800200 */
.L_x_23:
[----:B------:R-:W0:Y:S01]  /*10e0*/  LDS R21, [UR7+0x8] ;  /* 0x00000807ff157984 */ /* 0x000e220008000800 */
[----:B------:R-:W-:Y:S01]  /*10f0*/  FADD R10, -R3, R10 ;  /* 0x0000000a030a7221 */ /* 0x000fe20000000100 */
[-C--:B------:R-:W-:Y:S01]  /*1100*/  FMUL R25, R22, R22.reuse ;  /* 0x0000001616197220 */ /* 0x080fe20000400000 */
[----:B------:R-:W-:Y:S01]  /*1110*/  BSSY.RECONVERGENT B0, `(.L_x_26) ;  /* 0x0000018000007945 */ /* 0x000fe20003800200 */
[----:B------:R-:W1:Y:S02]  /*1120*/  LDS.64 R6, [UR12+0x8] ;  /* 0x0000080cff067984 */ /* 0x000e640008000a00 */
[----:B------:R-:W-:-:S04]  /*1130*/  FMUL R25, R25, R22 ;  /* 0x0000001619197220 */ /* 0x000fc80000400000 */
[-C--:B------:R-:W-:Y:S01]  /*1140*/  FFMA R9, R9, R25.reuse, R12 ;  /* 0x0000001909097223 */ /* 0x080fe2000000000c */
[-C--:B------:R-:W-:Y:S01]  /*1150*/  FFMA R8, R8, R25.reuse, R13 ;  /* 0x0000001908087223 */ /* 0x080fe2000000000d */
[----:B------:R-:W-:Y:S01]  /*1160*/  FFMA R19, R19, R25, R26 ;  /* 0x0000001913137223 */ /* 0x000fe2000000001a */
[----:B0-----:R-:W-:-:S04]  /*1170*/  FADD R21, -R4, R21 ;  /* 0x0000001504157221 */ /* 0x001fc80000000100 */
[----:B------:R-:W-:Y:S01]  /*1180*/  FMUL R23, R21, R21 ;  /* 0x0000001515177220 */ /* 0x000fe20000400000 */
[----:B-1----:R-:W-:-:S03]  /*1190*/  FADD R6, -R5, R6 ;  /* 0x0000000605067221 */ /* 0x002fc60000000100 */
        /* <DEDUP_REMOVED lines=11> */
.L_x_27:
[----:B------:R-:W-:Y:S01]  /*1250*/  FMUL.FTZ R13, R18, R23 ;  /* 0x00000017120d7220 */ /* 0x000fe20000410000 */
[----:B------:R-:W-:-:S03]  /*1260*/  FMUL.FTZ R23, R23, 0.5 ;  /* 0x3f00000017177820 */ /* 0x000fc60000410000 */
[----:B------:R-:W-:-:S04]  /*1270*/  FFMA R0, -R13, R13, R18 ;  /* 0x0000000d0d007223 */ /* 0x000fc80000000112 */
[----:B------:R-:W-:-:S07]  /*1280*/  FFMA R0, R0, R23, R13 ;  /* 0x0000001700007223 */ /* 0x000fce000000000d */
.L_x_28:
[----:B------:R-:W-:Y:S05]  /*1290*/  BSYNC.RECONVERGENT B0 ;  /* 0x0000000000007941 */ /* 0x000fea0003800200 */
.L_x_26:
        /* <DEDUP_REMOVED lines=8> */
.L_x_30:
[----:B------:R-:W0:Y:S02]  /*1320*/  MUFU.RCP R13, R0 ;  /* 0x00000000000d7308 */ /* 0x000e240000001000 */
[----:B0-----:R-:W-:-:S04]  /*1330*/  FFMA R12, R13, R0, -1 ;  /* 0xbf8000000d0c7423 */ /* 0x001fc80000000000 */
[----:B------:R-:W-:-:S04]  /*1340*/  FADD.FTZ R12, -R12, -RZ ;  /* 0x800000ff0c0c7221 */ /* 0x000fc80000010100 */
[----:B------:R-:W-:-:S07]  /*1350*/  FFMA R22, R13, R12, R13 ;  /* 0x0000000c0d167223 */ /* 0x000fce000000000d */
.L_x_31:
[----:B------:R-:W-:Y:S05]  /*1360*/  BSYNC.RECONVERGENT B0 ;  /* 0x0000000000007941 */ /* 0x000fea0003800200 */
.L_x_29:
        /* <DEDUP_REMOVED lines=22> */
.L_x_33:
[----:B------:R-:W-:Y:S01]  /*14d0*/  FMUL.FTZ R9, R18, R25 ;  /* 0x0000001912097220 */ /* 0x000fe20000410000 */
[----:B------:R-:W-:-:S03]  /*14e0*/  FMUL.FTZ R12, R25, 0.5 ;  /* 0x3f000000190c7820 */ /* 0x000fc60000410000 */
[----:B------:R-:W-:-:S04]  /*14f0*/  FFMA R0, -R9, R9, R18 ;  /* 0x0000000909007223 */ /* 0x000fc80000000112 */
[----:B------:R-:W-:-:S07]  /*1500*/  FFMA R0, R0, R12, R9 ;  /* 0x0000000c00007223 */ /* 0x000fce0000000009 */
.L_x_34:
[----:B------:R-:W-:Y:S05]  /*1510*/  BSYNC.RECONVERGENT B0 ;  /* 0x0000000000007941 */ /* 0x000fea0003800200 */
.L_x_32:
        /* <DEDUP_REMOVED lines=8> */
.L_x_36:
[----:B------:R-:W0:Y:S02]  /*15a0*/  MUFU.RCP R9, R0 ;  /* 0x0000000000097308 */ /* 0x000e240000001000 */
[----:B0-----:R-:W-:-:S04]  /*15b0*/  FFMA R12, R9, R0, -1 ;  /* 0xbf800000090c7423 */ /* 0x001fc80000000000 */
[----:B------:R-:W-:-:S04]  /*15c0*/  FADD.FTZ R12, -R12, -RZ ;  /* 0x800000ff0c0c7221 */ /* 0x000fc80000010100 */
[----:B------:R-:W-:-:S07]  /*15d0*/  FFMA R22, R9, R12, R9 ;  /* 0x0000000c09167223 */ /* 0x000fce0000000009 */
.L_x_37:
[----:B------:R-:W-:Y:S05]  /*15e0*/  BSYNC.RECONVERGENT B0 ;  /* 0x0000000000007941 */ /* 0x000fea0003800200 */
.L_x_35:
[----:B------:R-:W-:Y:S01]  /*15f0*/  UIADD3 UR6, UPT, UPT, UR6, 0x4, URZ ;  /* 0x0000000406067890 */ /* 0x000fe2000fffe0ff */
[-C--:B------:R-:W-:Y:S01]  /*1600*/  FMUL R9, R22, R22.reuse ;  /* 0x0000001616097220 */ /* 0x080fe20000400000 */
[----:B------:R-:W-:Y:S02]  /*1610*/  UIADD3 UR5, UPT, UPT, UR5, 0x10, URZ ;  /* 0x0000001005057890 */ /* 0x000fe4000fffe0ff */
[----:B------:R-:W-:Y:S01]  /*1620*/  UISETP.NE.AND UP0, UPT, UR6, URZ, UPT ;  /* 0x000000ff0600728c */ /* 0x000fe2000bf05270 */
[----:B------:R-:W-:-:S04]  /*1630*/  FMUL R9, R9, R22 ;  /* 0x0000001609097220 */ /* 0x000fc80000400000 */
[-C--:B------:R-:W-:Y:S01]  /*1640*/  FFMA R12, R11, R9.reuse, R10 ;  /* 0x000000090b0c7223 */ /* 0x080fe2000000000a */
[-C--:B------:R-:W-:Y:S01]  /*1650*/  FFMA R13, R13, R9.reuse, R8 ;  /* 0x000000090d0d7223 */ /* 0x080fe20000000008 */
[----:B------:R-:W-:Y:S02]  /*1660*/  FFMA R7, R7, R9, R6 ;  /* 0x0000000907077223 */ /* 0x000fe40000000006 */
[----:B------:R-:W-:Y:S05]  /*1670*/  BRA.U UP0, `(.L_x_38) ;  /* 0xfffffff5005c7547 */ /* 0x000fea000b83ffff */
.L_x_13:
[----:B------:R-:W-:-:S09]  /*1680*/  UISETP.NE.AND UP0, UPT, UR10, URZ, UPT ;  /* 0x000000ff0a00728c */ /* 0x000fd2000bf05270 */
[----:B------:R-:W-:Y:S05]  /*1690*/  BRA.U !UP0, `(.L_x_12) ;  /* 0x0000000908487547 */ /* 0x000fea000b800000 */
[----:B------:R-:W-:-:S09]  /*16a0*/  UISETP.NE.AND UP0, UPT, UR10, 0x1, UPT ;  /* 0x000000010a00788c */ /* 0x000fd2000bf05270 */
[----:B------:R-:W-:Y:S05]  /*16b0*/  BRA.U !UP0, `(.L_x_39) ;  /* 0x0000000508707547 */ /* 0x000fea000b800000 */
[----:B------:R-:W0:Y:S01]  /*16c0*/  S2UR UR6, SR_CgaCtaId ;  /* 0x00000000000679c3 */ /* 0x000e220000008800 */
[----:B------:R-:W4:Y:S01]  /*16d0*/  LDCU UR7, c[0x0][0x388] ;  /* 0x00007100ff0777ac */ /* 0x000f220008000800 */
[----:B------:R-:W-:Y:S01]  /*16e0*/  BSSY.RECONVERGENT B0, `(.L_x_40) ;  /* 0x000001c000007945 */ /* 0x000fe20003800200 */
[----:B------:R-:W-:Y:S02]  /*16f0*/  UMOV UR5, 0x400 ;  /* 0x0000040000057882 */ /* 0x000fe40000000000 */
[----:B0-----:R-:W-:-:S04]  /*1700*/  ULEA UR5, UR6, UR5, 0x18 ;  /* 0x0000000506057291 */ /* 0x001fc8000f8ec0ff */
[----:B------:R-:W-:-:S04]  /*1710*/  ULEA UR5, UR4, UR5, 0x2 ;  /* 0x0000000504057291 */ /* 0x000fc8000f8e10ff */
[----:B----4-:R-:W-:-:S04]  /*1720*/  ULEA UR12, UR7, UR5, 0x2 ;  /* 0x00000005070c7291 */ /* 0x010fc8000f8e10ff */
[----:B------:R-:W-:Y:S01]  /*1730*/  ULEA UR6, UR7, UR12, 0x2 ;  /* 0x0000000c07067291 */ /* 0x000fe2000f8e10ff */
[----:B------:R-:W1:Y:S04]  /*1740*/  LDS R0, [UR5] ;  /* 0x00000005ff007984 */ /* 0x000e680008000800 */
[----:B------:R-:W2:Y:S04]  /*1750*/  LDS R9, [UR12] ;  /* 0x0000000cff097984 */ /* 0x000ea80008000800 */
[----:B------:R-:W3:Y:S01]  /*1760*/  LDS R10, [UR6] ;  /* 0x00000006ff0a7984 */ /* 0x000ee20008000800 */
[----:B-1----:R-:W-:Y:S01]  /*1770*/  FADD R11, -R3, R0 ;  /* 0x00000000030b7221 */ /* 0x002fe20000000100 */
[----:B--2---:R-:W-:-:S04]  /*1780*/  FADD R26, -R4, R9 ;  /* 0x00000009041a7221 */ /* 0x004fc80000000100 */
        /* <DEDUP_REMOVED lines=13> */
.L_x_41:
[----:B------:R-:W-:Y:S01]  /*1860*/  FMUL.FTZ R0, R18, R9 ;  /* 0x0000000912007220 */ /* 0x000fe20000410000 */
[----:B------:R-:W-:-:S03]  /*1870*/  FMUL.FTZ R6, R9, 0.5 ;  /* 0x3f00000009067820 */ /* 0x000fc60000410000 */
[----:B------:R-:W-:-:S04]  /*1880*/  FFMA R9, -R0, R0, R18 ;  /* 0x0000000000097223 */ /* 0x000fc80000000112 */
[----:B------:R-:W-:-:S07]  /*1890*/  FFMA R0, R9, R6, R0 ;  /* 0x0000000609007223 */ /* 0x000fce0000000000 */
.L_x_42:
[----:B------:R-:W-:Y:S05]  /*18a0*/  BSYNC.RECONVERGENT B0 ;  /* 0x0000000000007941 */ /* 0x000fea0003800200 */
.L_x_40:
        /* <DEDUP_REMOVED lines=8> */
.L_x_44:
[----:B------:R-:W0:Y:S02]  /*1930*/  MUFU.RCP R9, R0 ;  /* 0x0000000000097308 */ /* 0x000e240000001000 */
[----:B0-----:R-:W-:-:S04]  /*1940*/  FFMA R6, R9, R0, -1 ;  /* 0xbf80000009067423 */ /* 0x001fc80000000000 */
[----:B------:R-:W-:-:S04]  /*1950*/  FADD.FTZ R6, -R6, -RZ ;  /* 0x800000ff06067221 */ /* 0x000fc80000010100 */
[----:B------:R-:W-:-:S07]  /*1960*/  FFMA R22, R9, R6, R9 ;  /* 0x0000000609167223 */ /* 0x000fce0000000009 */
.L_x_45:
[----:B------:R-:W-:Y:S05]  /*1970*/  BSYNC.RECONVERGENT B0 ;  /* 0x0000000000007941 */ /* 0x000fea0003800200 */
.L_x_43:
[----:B------:R-:W0:Y:S01]  /*1980*/  LDS R9, [UR12+0x4] ;  /* 0x0000040cff097984 */ /* 0x000e220008000800 */
[----:B------:R-:W-:Y:S03]  /*1990*/  BSSY.RECONVERGENT B0, `(.L_x_46) ;  /* 0x000001b000007945 */ /* 0x000fe60003800200 */
[----:B------:R-:W1:Y:S04]  /*19a0*/  LDS R0, [UR5+0x4] ;  /* 0x00000405ff007984 */ /* 0x000e680008000800 */
[----:B------:R-:W2:Y:S01]  /*19b0*/  LDS R6, [UR6+0x4] ;  /* 0x00000406ff067984 */ /* 0x000ea20008000800 */
[----:B0-----:R-:W-:Y:S01]  /*19c0*/  FADD R8, -R4, R9 ;  /* 0x0000000904087221 */ /* 0x001fe20000000100 */
[----:B-1----:R-:W-:-:S03]  /*19d0*/  FADD R9, -R3, R0 ;  /* 0x0000000003097221 */ /* 0x002fc60000000100 */
[----:B------:R-:W-:Y:S01]  /*19e0*/  FMUL R0, R8, R8 ;  /* 0x0000000808007220 */ /* 0x000fe20000400000 */
[----:B--2---:R-:W-:-:S03]  /*19f0*/  FADD R6, -R5, R6 ;  /* 0x0000000605067221 */ /* 0x004fc60000000100 */
[----:B------:R-:W-:-:S04]  /*1a00*/  FFMA R19, R9, R9, R0 ;  /* 0x0000000909137223 */ /* 0x000fc80000000000 */
[----:B------:R-:W-:Y:S01]  /*1a10*/  FFMA R18, R6, R6, R19 ;  /* 0x0000000606127223 */ /* 0x000fe20000000013 */
[----:B------:R-:W-:-:S03]  /*1a20*/  FMUL R19, R22, R22 ;  /* 0x0000001616137220 */ /* 0x000fc60000400000 */
[----:B------:R-:W-:Y:S01]  /*1a30*/  FADD R18, R18, 9.9999997171806853657e-10 ;  /* 0x3089705f12127421 */ /* 0x000fe20000000000 */
[----:B------:R-:W-:-:S03]  /*1a40*/  FMUL R19, R19, R22 ;  /* 0x0000001613137220 */ /* 0x000fc60000400000 */
[----:B------:R0:W1:Y:S01]  /*1a50*/  MUFU.RSQ R21, R18 ;  /* 0x0000001200157308 */ /* 0x0000620000001400 */
[----:B------:R-:W-:Y:S01]  /*1a60*/  IADD3 R0, PT, PT, R18, -0xd000000, RZ ;  /* 0xf300000012007810 */ /* 0x000fe20007ffe0ff */
[-C--:B------:R-:W-:Y:S01]  /*1a70*/  FFMA R12, R11, R19.reuse, R12 ;  /* 0x000000130b0c7223 */ /* 0x080fe2000000000c */
[-C--:B------:R-:W-:Y:S01]  /*1a80*/  FFMA R13, R26, R19.reuse, R13 ;  /* 0x000000131a0d7223 */ /* 0x080fe2000000000d */
[----:B------:R-:W-:Y:S01]  /*1a90*/  FFMA R7, R10, R19, R7 ;  /* 0x000000130a077223 */ /* 0x000fe20000000007 */
[----:B------:R-:W-:-:S13]  /*1aa0*/  ISETP.GT.U32.AND P0, PT, R0, 0x727fffff, PT ;  /* 0x727fffff0000780c */ /* 0x000fda0003f04070 */
[----:B01----:R-:W-:Y:S05]  /*1ab0*/  @!P0 BRA `(.L_x_47) ;  /* 0x0000000000108947 */ /* 0x003fea0003800000 */
[----:B------:R-:W-:-:S07]  /*1ac0*/  MOV R0, 0x1ae0 ;  /* 0x00001ae000007802 */ /* 0x000fce0000000f00 */
[----:B------:R-:W-:Y:S05]  /*1ad0*/  CALL.REL.NOINC `($__internal_1_$__cuda_sm20_sqrt_rn_f32_slowpath) ;  /* 0x0000000800547944 */ /* 0x000fea0003c00000 */
[----:B------:R-:W-:Y:S01]  /*1ae0*/  MOV R0, R25 ;  /* 0x0000001900007202 */ /* 0x000fe20000000f00 */
[----:B------:R-:W-:Y:S06]  /*1af0*/  BRA `(.L_x_48) ;  /* 0x0000000000107947 */ /* 0x000fec0003800000 */
.L_x_47:
[----:B------:R-:W-:Y:S01]  /*1b00*/  FMUL.FTZ R11, R18, R21 ;  /* 0x00000015120b7220 */ /* 0x000fe20000410000 */
[----:B------:R-:W-:-:S03]  /*1b10*/  FMUL.FTZ R10, R21, 0.5 ;  /* 0x3f000000150a7820 */ /* 0x000fc60000410000 */
[----:B------:R-:W-:-:S04]  /*1b20*/  FFMA R0, -R11, R11, R18 ;  /* 0x0000000b0b007223 */ /* 0x000fc80000000112 */
[----:B------:R-:W-:-:S07]  /*1b30*/  FFMA R0, R0, R10, R11 ;  /* 0x0000000a00007223 */ /* 0x000fce000000000b */
.L_x_48:
[----:B------:R-:W-:Y:S05]  /*1b40*/  BSYNC.RECONVERGENT B0 ;  /* 0x0000000000007941 */ /* 0x000fea0003800200 */
.L_x_46:
        /* <DEDUP_REMOVED lines=8> */
.L_x_50:
[----:B------:R-:W0:Y:S02]  /*1bd0*/  MUFU.RCP R11, R0 ;  /* 0x00000000000b7308 */ /* 0x000e240000001000 */
[----:B0-----:R-:W-:-:S04]  /*1be0*/  FFMA R10, R11, R0, -1 ;  /* 0xbf8000000b0a7423 */ /* 0x001fc80000000000 */
[----:B------:R-:W-:-:S04]  /*1bf0*/  FADD.FTZ R10, -R10, -RZ ;  /* 0x800000ff0a0a7221 */ /* 0x000fc80000010100 */
[----:B------:R-:W-:-:S07]  /*1c00*/  FFMA R22, R11, R10, R11 ;  /* 0x0000000a0b167223 */ /* 0x000fce000000000b */
.L_x_51:
[----:B------:R-:W-:Y:S05]  /*1c10*/  BSYNC.RECONVERGENT B0 ;  /* 0x0000000000007941 */ /* 0x000fea0003800200 */
.L_x_49:
[----:B------:R-:W-:Y:S01]  /*1c20*/  FMUL R11, R22, R22 ;  /* 0x00000016160b7220 */ /* 0x000fe20000400000 */
[----:B------:R-:W-:-:S03]  /*1c30*/  UIADD3 UR4, UPT, UPT, UR4, 0x2, URZ ;  /* 0x0000000204047890 */ /* 0x000fc6000fffe0ff */
[----:B------:R-:W-:-:S04]  /*1c40*/  FMUL R11, R11, R22 ;  /* 0x000000160b0b7220 */ /* 0x000fc80000400000 */
[-C--:B------:R-:W-:Y:S01]  /*1c50*/  FFMA R12, R9, R11.reuse, R12 ;  /* 0x0000000b090c7223 */ /* 0x080fe2000000000c */
[-C--:B------:R-:W-:Y:S01]  /*1c60*/  FFMA R13, R8, R11.reuse, R13 ;  /* 0x0000000b080d7223 */ /* 0x080fe2000000000d */
[----:B------:R-:W-:-:S07]  /*1c70*/  FFMA R7, R6, R11, R7 ;  /* 0x0000000b06077223 */ /* 0x000fce0000000007 */
.L_x_39:
[----:B------:R-:W0:Y:S02]  /*1c80*/  LDCU UR6, c[0x0][0x388] ;  /* 0x00007100ff0677ac */ /* 0x000e240008000800 */
[----:B0-----:R-:W-:-:S04]  /*1c90*/  ULOP3.LUT UR5, UR6, 0x1, URZ, 0xc0, !UPT ;  /* 0x0000000106057892 */ /* 0x001fc8000f8ec0ff */
[----:B------:R-:W-:-:S09]  /*1ca0*/  UISETP.NE.U32.AND UP0, UPT, UR5, 0x1, UPT ;  /* 0x000000010500788c */ /* 0x000fd2000bf05070 */
[----:B------:R-:W-:Y:S05]  /*1cb0*/  BRA.U UP0, `(.L_x_12) ;  /* 0x0000000100c07547 */ /* 0x000fea000b800000 */
[----:B------:R-:W0:Y:S01]  /*1cc0*/  S2UR UR7, SR_CgaCtaId ;  /* 0x00000000000779c3 */ /* 0x000e220000008800 */
[----:B------:R-:W-:Y:S01]  /*1cd0*/  UMOV UR5, 0x400 ;  /* 0x0000040000057882 */ /* 0x000fe20000000000 */
[----:B------:R-:W-:Y:S01]  /*1ce0*/  BSSY.RECONVERGENT B0, `(.L_x_52) ;  /* 0x000001b000007945 */ /* 0x000fe20003800200 */
[----:B0-----:R-:W-:-:S04]  /*1cf0*/  ULEA UR5, UR7, UR5, 0x18 ;  /* 0x0000000507057291 */ /* 0x001fc8000f8ec0ff */
[----:B------:R-:W-:-:S04]  /*1d00*/  ULEA UR5, UR4, UR5, 0x2 ;  /* 0x0000000504057291 */ /* 0x000fc8000f8e10ff */
[----:B------:R-:W-:-:S04]  /*1d10*/  ULEA UR7, UR6, UR5, 0x2 ;  /* 0x0000000506077291 */ /* 0x000fc8000f8e10ff */
        /* <DEDUP_REMOVED lines=19> */
.L_x_53:
[----:B------:R-:W-:Y:S01]  /*1e50*/  FMUL.FTZ R0, R18, R5 ;  /* 0x0000000512007220 */ /* 0x000fe20000410000 */
[----:B------:R-:W-:-:S03]  /*1e60*/  FMUL.FTZ R8, R5, 0.5 ;  /* 0x3f00000005087820 */ /* 0x000fc60000410000 */
[----:B------:R-:W-:-:S04]  /*1e70*/  FFMA R5, -R0, R0, R18 ;  /* 0x0000000000057223 */ /* 0x000fc80000000112 */
[----:B------:R-:W-:-:S07]  /*1e80*/  FFMA R0, R5, R8, R0 ;  /* 0x0000000805007223 */ /* 0x000fce0000000000 */
.L_x_54:
[----:B------:R-:W-:Y:S05]  /*1e90*/  BSYNC.RECONVERGENT B0 ;  /* 0x0000000000007941 */ /* 0x000fea0003800200 */
.L_x_52:
        /* <DEDUP_REMOVED lines=8> */
.L_x_56:
[----:B------:R-:W0:Y:S02]  /*1f20*/  MUFU.RCP R5, R0 ;  /* 0x0000000000057308 */ /* 0x000e240000001000 */
[----:B0-----:R-:W-:-:S04]  /*1f30*/  FFMA R8, R5, R0, -1 ;  /* 0xbf80000005087423 */ /* 0x001fc80000000000 */
[----:B------:R-:W-:-:S04]  /*1f40*/  FADD.FTZ R8, -R8, -RZ ;  /* 0x800000ff08087221 */ /* 0x000fc80000010100 */
[----:B------:R-:W-:-:S07]  /*1f50*/  FFMA R22, R5, R8, R5 ;  /* 0x0000000805167223 */ /* 0x000fce0000000005 */
.L_x_57:
[----:B------:R-:W-:Y:S05]  /*1f60*/  BSYNC.RECONVERGENT B0 ;  /* 0x0000000000007941 */ /* 0x000fea0003800200 */
.L_x_55:
[----:B------:R-:W-:-:S04]  /*1f70*/  FMUL R5, R22, R22 ;  /* 0x0000001616057220 */ /* 0x000fc80000400000 */
[----:B------:R-:W-:-:S04]  /*1f80*/  FMUL R5, R5, R22 ;  /* 0x0000001605057220 */ /* 0x000fc80000400000 */
[-C--:B------:R-:W-:Y:S01]  /*1f90*/  FFMA R12, R3, R5.reuse, R12 ;  /* 0x00000005030c7223 */ /* 0x080fe2000000000c */
[-C--:B------:R-:W-:Y:S01]  /*1fa0*/  FFMA R13, R4, R5.reuse, R13 ;  /* 0x00000005040d7223 */ /* 0x080fe2000000000d */
[----:B------:R-:W-:-:S07]  /*1fb0*/  FFMA R7, R6, R5, R7 ;  /* 0x0000000506077223 */ /* 0x000fce0000000007 */
.L_x_12:
[----:B01----:R-:W0:Y:S01]  /*1fc0*/  LDS R3, [R2] ;  /* 0x0000000002037984 */ /* 0x003e220000000800 */
[----:B------:R-:W0:Y:S03]  /*1fd0*/  LDCU UR5, c[0x0][0x38c] ;  /* 0x00007180ff0577ac */ /* 0x000e260008000800 */
[----:B------:R-:W1:Y:S04]  /*1fe0*/  LDS R0, [R2+0x400] ;  /* 0x0004000002007984 */ /* 0x000e680000000800 */
[----:B--2---:R-:W2:Y:S01]  /*1ff0*/  LDS R4, [R2+0x800] ;  /* 0x0008000002047984 */ /* 0x004ea20000000800 */
[----:B0-----:R-:W-:Y:S01]  /*2000*/  FFMA R3, R12, UR5, R3 ;  /* 0x000000050c037c23 */ /* 0x001fe20008000003 */
[----:B-1----:R-:W-:-:S04]  /*2010*/  FFMA R13, R13, UR5, R0 ;  /* 0x000000050d0d7c23 */ /* 0x002fc80008000000 */
[----:B------:R-:W-:Y:S01]  /*2020*/  STS [R2], R3 ;  /* 0x0000000302007388 */ /* 0x000fe20000000800 */
[----:B--2---:R-:W-:-:S03]  /*2030*/  FFMA R7, R7, UR5, R4 ;  /* 0x0000000507077c23 */ /* 0x004fc60008000004 */
[----:B------:R-:W-:Y:S04]  /*2040*/  STS [R2+0x400], R13 ;  /* 0x0004000d02007388 */ /* 0x000fe80000000800 */
[----:B------:R-:W-:Y:S01]  /*2050*/  STS [R2+0x800], R7 ;  /* 0x0008000702007388 */ /* 0x000fe20000000800 */
[----:B------:R-:W-:Y:S06]  /*2060*/  BAR.SYNC.DEFER_BLOCKING 0x0 ;  /* 0x0000000000007b1d */ /* 0x000fec0000010000 */
[----:B---3--:R-:W0:Y:S04]  /*2070*/  LDS R5, [R2] ;  /* 0x0000000002057984 */ /* 0x008e280000000800 */
[----:B------:R-:W1:Y:S04]  /*2080*/  LDS R9, [R2+0x400] ;  /* 0x0004000002097984 */ /* 0x000e680000000800 */
[----:B------:R-:W2:Y:S04]  /*2090*/  LDS R11, [R2+0x800] ;  /* 0x00080000020b7984 */ /* 0x000ea80000000800 */
[----:B0-----:R-:W-:Y:S04]  /*20a0*/  STG.E desc[UR8][R28.64], R5 ;  /* 0x000000051c007986 */ /* 0x001fe8000c101908 */
[----:B-1----:R-:W-:Y:S04]  /*20b0*/  STG.E desc[UR8][R16.64], R9 ;  /* 0x0000000910007986 */ /* 0x002fe8000c101908 */
[----:B--2---:R-:W-:Y:S01]  /*20c0*/  STG.E desc[UR8][R14.64], R11 ;  /* 0x0000000b0e007986 */ /* 0x004fe2000c101908 */
[----:B------:R-:W-:Y:S05]  /*20d0*/  EXIT ;  /* 0x000000000000794d */ /* 0x000fea0003800000 */
        .weak           $__internal_0_$__cuda_sm20_rcp_rn_f32_slowpath
        .type           $__internal_0_$__cuda_sm20_rcp_rn_f32_slowpath,@function
        .size           $__internal_0_$__cuda_sm20_rcp_rn_f32_slowpath,($__internal_1_$__cuda_sm20_sqrt_rn_f32_slowpath - $__internal_0_$__cuda_sm20_rcp_rn_f32_slowpath)
$__internal_0_$__cuda_sm20_rcp_rn_f32_slowpath:
[----:B------:R-:W-:Y:S01]  /*20e0*/  SHF.L.U32 R22, R0, 0x1, RZ ;  /* 0x0000000100167819 */ /* 0x000fe200000006ff */
[----:B------:R-:W-:Y:S03]  /*20f0*/  BSSY.RECONVERGENT B1, `(.L_x_58) ;  /* 0x0000030000017945 */ /* 0x000fe60003800200 */
[----:B------:R-:W-:-:S04]  /*2100*/  SHF.R.U32.HI R22, RZ, 0x18, R22 ;  /* 0x00000018ff167819 */ /* 0x000fc80000011616 */
[----:B------:R-:W-:-:S13]  /*2110*/  ISETP.NE.U32.AND P0, PT, R22, RZ, PT ;  /* 0x000000ff1600720c */ /* 0x000fda0003f05070 */
[----:B------:R-:W-:Y:S05]  /*2120*/  @P0 BRA `(.L_x_59) ;  /* 0x0000000000280947 */ /* 0x000fea0003800000 */
[----:B------:R-:W-:-:S04]  /*2130*/  SHF.L.U32 R20, R0, 0x1, RZ ;  /* 0x0000000100147819 */ /* 0x000fc800000006ff */
[----:B------:R-:W-:-:S13]  /*2140*/  ISETP.NE.AND P0, PT, R20, RZ, PT ;  /* 0x000000ff1400720c */ /* 0x000fda0003f05270 */
[----:B------:R-:W-:Y:S01]  /*2150*/  @P0 FFMA R23, R0, 1.84467440737095516160e+19, RZ ;  /* 0x5f80000000170823 */ /* 0x000fe200000000ff */
[----:B------:R-:W-:Y:S08]  /*2160*/  @!P0 MUFU.RCP R22, R0 ;  /* 0x0000000000168308 */ /* 0x000ff00000001000 */
[----:B------:R-:W0:Y:S02]  /*2170*/  @P0 MUFU.RCP R20, R23 ;  /* 0x0000001700140308 */ /* 0x000e240000001000 */
[----:B0-----:R-:W-:-:S04]  /*2180*/  @P0 FFMA R25, R23, R20, -1 ;  /* 0xbf80000017190423 */ /* 0x001fc80000000014 */
[----:B------:R-:W-:-:S04]  /*2190*/  @P0 FADD.FTZ R25, -R25, -RZ ;  /* 0x800000ff19190221 */ /* 0x000fc80000010100 */
[----:B------:R-:W-:-:S04]  /*21a0*/  @P0 FFMA R25, R20, R25, R20 ;  /* 0x0000001914190223 */ /* 0x000fc80000000014 */
[----:B------:R-:W-:Y:S01]  /*21b0*/  @P0 FFMA R22, R25, 1.84467440737095516160e+19, RZ ;  /* 0x5f80000019160823 */ /* 0x000fe200000000ff */
[----:B------:R-:W-:Y:S06]  /*21c0*/  BRA `(.L_x_60) ;  /* 0x0000000000887947 */ /* 0x000fec0003800000 */
.L_x_59:
[----:B------:R-:W-:-:S04]  /*21d0*/  IADD3 R23, PT, PT, R22, -0xfd, RZ ;  /* 0xffffff0316177810 */ /* 0x000fc80007ffe0ff */
[----:B------:R-:W-:-:S13]  /*21e0*/  ISETP.GT.U32.AND P0, PT, R23, 0x1, PT ;  /* 0x000000011700780c */ /* 0x000fda0003f04070 */
[----:B------:R-:W-:Y:S05]  /*21f0*/  @P0 BRA `(.L_x_61) ;  /* 0x0000000000780947 */ /* 0x000fea0003800000 */
[----:B------:R-:W-:-:S04]  /*2200*/  LOP3.LUT R27, R0, 0x7fffff, RZ, 0xc0, !PT ;  /* 0x007fffff001b7812 */ /* 0x000fc800078ec0ff */
[----:B------:R-:W-:-:S04]  /*2210*/  LOP3.LUT R27, R27, 0x3f800000, RZ, 0xfc, !PT ;  /* 0x3f8000001b1b7812 */ /* 0x000fc800078efcff */
[----:B------:R-:W0:Y:S02]  /*2220*/  MUFU.RCP R25, R27 ;  /* 0x0000001b00197308 */ /* 0x000e240000001000 */
[----:B0-----:R-:W-:-:S04]  /*2230*/  FFMA R24, R27, R25, -1 ;  /* 0xbf8000001b187423 */ /* 0x001fc80000000019 */
[----:B------:R-:W-:-:S04]  /*2240*/  FADD.FTZ R24, -R24, -RZ ;  /* 0x800000ff18187221 */ /* 0x000fc80000010100 */
[CCC-:B------:R-:W-:Y:S01]  /*2250*/  FFMA.RM R20, R25.reuse, R24.reuse, R25.reuse ;  /* 0x0000001819147223 */ /* 0x1c0fe20000004019 */
[----:B------:R-:W-:Y:S01]  /*2260*/  FFMA.RP R25, R25, R24, R25 ;  /* 0x0000001819197223 */ /* 0x000fe20000008019 */
[----:B------:R-:W-:-:S04]  /*2270*/  HFMA2 R24, -RZ, RZ, 0, 1.78813934326171875e-07 ;  /* 0x00000003ff187431 */ /* 0x000fc800000001ff */
[C---:B------:R-:W-:Y:S02]  /*2280*/  FSETP.NEU.FTZ.AND P0, PT, R20.reuse, R25, PT ;  /* 0x000000191400720b */ /* 0x040fe40003f1d000 */
[----:B------:R-:W-:Y:S02]  /*2290*/  LOP3.LUT R20, R20, 0x7fffff, RZ, 0xc0, !PT ;  /* 0x007fffff14147812 */ /* 0x000fe400078ec0ff */
[----:B------:R-:W-:Y:S02]  /*22a0*/  SHF.L.U32 R25, R24, R23, RZ ;  /* 0x0000001718197219 */ /* 0x000fe400000006ff */
[----:B------:R-:W-:-:S04]  /*22b0*/  LOP3.LUT R20, R20, 0x800000, RZ, 0xfc, !PT ;  /* 0x0080000014147812 */ /* 0x000fc800078efcff */
[----:B------:R-:W-:Y:S02]  /*22c0*/  LOP3.LUT R24, R25, R20, RZ, 0xc0, !PT ;  /* 0x0000001419187212 */ /* 0x000fe400078ec0ff */
[----:B------:R-:W-:Y:S02]  /*22d0*/  SEL R25, RZ, 0xffffffff, !P0 ;  /* 0xffffffffff197807 */ /* 0x000fe40004000000 */
[-C--:B------:R-:W-:Y:S02]  /*22e0*/  SHF.R.U32.HI R24, RZ, R23.reuse, R24 ;  /* 0x00000017ff187219 */ /* 0x080fe40000011618 */
[----:B------:R-:W-:Y:S02]  /*22f0*/  IADD3 R25, PT, PT, -R25, RZ, RZ ;  /* 0x000000ff19197210 */ /* 0x000fe40007ffe1ff */
[----:B------:R-:W-:Y:S02]  /*2300*/  LOP3.LUT P0, RZ, R24, 0x1, RZ, 0xc0, !PT ;  /* 0x0000000118ff7812 */ /* 0x000fe4000780c0ff */
[----:B------:R-:W-:-:S02]  /*2310*/  LOP3.LUT P1, RZ, R25, R23, R20, 0xf8, !PT ;  /* 0x0000001719ff7212 */ /* 0x000fc4000782f814 */
[----:B------:R-:W-:-:S04]  /*2320*/  LOP3.LUT P2, RZ, R24, 0x2, RZ, 0xc0, !PT ;  /* 0x0000000218ff7812 */ /* 0x000fc8000784c0ff */
[----:B------:R-:W-:Y:S02]  /*2330*/  PLOP3.LUT P0, PT, P0, P1, P2, 0xe0, 0x0 ;  /* 0x000000000000781c */ /* 0x000fe40000703c20 */
[----:B------:R-:W-:Y:S02]  /*2340*/  LOP3.LUT P1, RZ, R0, 0x7fffff, RZ, 0xc0, !PT ;  /* 0x007fffff00ff7812 */ /* 0x000fe4000782c0ff */
[----:B------:R-:W-:-:S04]  /*2350*/  SEL R23, RZ, 0x1, !P0 ;  /* 0x00000001ff177807 */ /* 0x000fc80004000000 */
[----:B------:R-:W-:-:S04]  /*2360*/  IADD3 R23, PT, PT, -R23, RZ, RZ ;  /* 0x000000ff17177210 */ /* 0x000fc80007ffe1ff */
[----:B------:R-:W-:Y:S02]  /*2370*/  ISETP.GE.AND P0, PT, R23, RZ, PT ;  /* 0x000000ff1700720c */ /* 0x000fe40003f06270 */
[----:B------:R-:W-:-:S04]  /*2380*/  IADD3 R23, PT, PT, R22, -0xfc, RZ ;  /* 0xffffff0416177810 */ /* 0x000fc80007ffe0ff */
[----:B------:R-:W-:-:S07]  /*2390*/  SHF.R.U32.HI R23, RZ, R23, R20 ;  /* 0x00000017ff177219 */ /* 0x000fce0000011614 */
[----:B------:R-:W-:-:S04]  /*23a0*/  @!P0 IADD3 R23, PT, PT, R23, 0x1, RZ ;  /* 0x0000000117178810 */ /* 0x000fc80007ffe0ff */
[----:B------:R-:W-:-:S04]  /*23b0*/  @!P1 SHF.L.U32 R23, R23, 0x1, RZ ;  /* 0x0000000117179819 */ /* 0x000fc800000006ff */
[----:B------:R-:W-:Y:S01]  /*23c0*/  LOP3.LUT R22, R23, 0x80000000, R0, 0xf8, !PT ;  /* 0x8000000017167812 */ /* 0x000fe200078ef800 */
[----:B------:R-:W-:Y:S06]  /*23d0*/  BRA `(.L_x_60) ;  /* 0x0000000000047947 */ /* 0x000fec0003800000 */
.L_x_61:
[----:B------:R0:W1:Y:S02]  /*23e0*/  MUFU.RCP R22, R0 ;  /* 0x0000000000167308 */ /* 0x0000640000001000 */
.L_x_60:
[----:B------:R-:W-:Y:S05]  /*23f0*/  BSYNC.RECONVERGENT B1 ;  /* 0x0000000000017941 */ /* 0x000fea0003800200 */
.L_x_58:
[----:B------:R-:W-:Y:S01]  /*2400*/  HFMA2 R25, -RZ, RZ, 0, 0 ;  /* 0x00000000ff197431 */ /* 0x000fe200000001ff */
[----:B------:R-:W-:-:S04]  /*2410*/  MOV R24, R18 ;  /* 0x0000001200187202 */ /* 0x000fc80000000f00 */
[----:B01----:R-:W-:Y:S05]  /*2420*/  RET.REL.NODEC R24 `(_Z15bodyForceKernelPfif) ;  /* 0xffffffd818f47950 */ /* 0x003fea0003c3ffff */
        .weak           $__internal_1_$__cuda_sm20_sqrt_rn_f32_slowpath
        .type           $__internal_1_$__cuda_sm20_sqrt_rn_f32_slowpath,@function
        .size           $__internal_1_$__cuda_sm20_sqrt_rn_f32_slowpath,(.L_x_65 - $__internal_1_$__cuda_sm20_sqrt_rn_f32_slowpath)
$__internal_1_$__cuda_sm20_sqrt_rn_f32_slowpath:
[----:B------:R-:W-:-:S13]  /*2430*/  LOP3.LUT P0, RZ, R18, 0x7fffffff, RZ, 0xc0, !PT ;  /* 0x7fffffff12ff7812 */ /* 0x000fda000780c0ff */
[----:B------:R-:W-:Y:S01]  /*2440*/  @!P0 MOV R25, R18 ;  /* 0x0000001200198202 */ /* 0x000fe20000000f00 */
[----:B------:R-:W-:Y:S06]  /*2450*/  @!P0 BRA `(.L_x_62) ;  /* 0x0000000000408947 */ /* 0x000fec0003800000 */
[----:B------:R-:W-:-:S13]  /*2460*/  FSETP.GEU.FTZ.AND P0, PT, R18, RZ, PT ;  /* 0x000000ff1200720b */ /* 0x000fda0003f1e000 */
[----:B------:R-:W-:Y:S01]  /*2470*/  @!P0 MOV R25, 0x7fffffff ;  /* 0x7fffffff00198802 */ /* 0x000fe20000000f00 */
[----:B------:R-:W-:Y:S06]  /*2480*/  @!P0 BRA `(.L_x_62) ;  /* 0x0000000000348947 */ /* 0x000fec0003800000 */
[----:B------:R-:W-:-:S13]  /*2490*/  FSETP.GTU.FTZ.AND P0, PT, |R18|, +INF , PT ;  /* 0x7f8000001200780b */ /* 0x000fda0003f1c200 */
[----:B------:R-:W-:Y:S01]  /*24a0*/  @P0 FADD.FTZ R25, R18, 1 ;  /* 0x3f80000012190421 */ /* 0x000fe20000010000 */
[----:B------:R-:W-:Y:S06]  /*24b0*/  @P0 BRA `(.L_x_62) ;  /* 0x0000000000280947 */ /* 0x000fec0003800000 */
[----:B------:R-:W-:-:S13]  /*24c0*/  FSETP.NEU.FTZ.AND P0, PT, |R18|, +INF , PT ;  /* 0x7f8000001200780b */ /* 0x000fda0003f1d200 */
[----:B------:R-:W-:Y:S01]  /*24d0*/  @P0 FFMA R24, R18, 1.84467440737095516160e+19, RZ ;  /* 0x5f80000012180823 */ /* 0x000fe200000000ff */
[----:B------:R-:W-:-:S03]  /*24e0*/  @!P0 MOV R25, R18 ;  /* 0x0000001200198202 */ /* 0x000fc60000000f00 */
[----:B------:R-:W0:Y:S02]  /*24f0*/  @P0 MUFU.RSQ R22, R24 ;  /* 0x0000001800160308 */ /* 0x000e240000001400 */
[----:B0-----:R-:W-:Y:S01]  /*2500*/  @P0 FMUL.FTZ R23, R24, R22 ;  /* 0x0000001618170220 */ /* 0x001fe20000410000 */
[----:B------:R-:W-:-:S03]  /*2510*/  @P0 FMUL.FTZ R22, R22, 0.5 ;  /* 0x3f00000016160820 */ /* 0x000fc60000410000 */
[----:B------:R-:W-:-:S04]  /*2520*/  @P0 FADD.FTZ R20, -R23, -RZ ;  /* 0x800000ff17140221 */ /* 0x000fc80000010100 */
[----:B------:R-:W-:-:S04]  /*2530*/  @P0 FFMA R20, R23, R20, R24 ;  /* 0x0000001417140223 */ /* 0x000fc80000000018 */
[----:B------:R-:W-:-:S04]  /*2540*/  @P0 FFMA R20, R20, R22, R23 ;  /* 0x0000001614140223 */ /* 0x000fc80000000017 */
[----:B------:R-:W-:-:S07]  /*2550*/  @P0 FMUL.FTZ R25, R20, 2.3283064365386962891e-10 ;  /* 0x2f80000014190820 */ /* 0x000fce0000410000 */
.L_x_62:
[----:B------:R-:W-:Y:S01]  /*2560*/  HFMA2 R23, -RZ, RZ, 0, 0 ;  /* 0x00000000ff177431 */ /* 0x000fe200000001ff */
[----:B------:R-:W-:-:S04]  /*2570*/  MOV R22, R0 ;  /* 0x0000000000167202 */ /* 0x000fc80000000f00 */
[----:B------:R-:W-:Y:S05]  /*2580*/  RET.REL.NODEC R22 `(_Z15bodyForceKernelPfif) ;  /* 0xffffffd8169c7950 */ /* 0x000fea0003c3ffff */
.L_x_63:
[----:B------:R-:W-:-:S00]  /*2590*/  BRA `(.L_x_63) ;  /* 0xfffffffc00fc7947 */ /* 0x000fc0000383ffff */
[----:B------:R-:W-:-:S00]  /*25a0*/  NOP ;  /* 0x0000000000007918 */ /* 0x000fc00000000000 */
        /* <DEDUP_REMOVED lines=13> */
.L_x_65:


//--------------------- .nv.shared._Z15bodyForceKernelPfif --------------------------
	.section	.nv.shared._Z15bodyForceKernelPfif,"aw",@nobits
	.sectionflags	@""
	.align	16
	.zero		1024


//--------------------- .nv.shared.reserved.0     --------------------------
	.section	.nv.shared.reserved.0,"aw",@nobits
	.weak		__nv_reservedSMEM_offset_0_alias
	.size		__nv_reservedSMEM_offset_0_alias, 0, 64
	.other		__nv_reservedSMEM_offset_0_alias,@"STO_CUDA_RESERVED_SHARED STV_DEFAULT"
__nv_reservedSMEM_offset_0_alias:
	.zero		0
	.zero		64


//--------------------- .nv.constant0._Z15bodyForceKernelPfif --------------------------
	.section	.nv.constant0._Z15bodyForceKernelPfif,"a",@progbits
	.sectionflags	@""
	.align	4
.nv.constant0._Z15bodyForceKernelPfif:
	.zero		912


//--------------------- SYMBOLS --------------------------

	.type		.nv.reservedSmem.offset0,@object
	.size		.nv.reservedSmem.offset0,0x4
	.type		.nv.reservedSmem.cap,@object
	.size		.nv.reservedSmem.cap,0x4
